	.target	sm_90a

	.elftype	@"ET_EXEC"


//--------------------- .note.nv.tkinfo           --------------------------
	.section	.note.nv.tkinfo,"",@"SHT_NOTE"
	.sectionflags	@"SHF_NOTE_NV_TKINFO"
	.tkinfo
        /*0018*/ 	.word	0x00000002
        /*0030*/ 	.string	""
        /*0030*/ 	.string	"ptxas"
        /*0030*/ 	.string	"Cuda compilation tools, release 13.0, V13.0.88"
        /*0030*/ 	.string	"Build cuda_13.0.r13.0/compiler.36424714_0"
        /*0030*/ 	.string	"-arch sm_90a -m 64 "



//--------------------- .note.nv.cuinfo           --------------------------
	.section	.note.nv.cuinfo,"",@"SHT_NOTE"
	.sectionflags	@"SHF_NOTE_NV_CUINFO"
        /*0018*/ 	.short	0x0002
        /*001a*/ 	.short	0x005a
        /*001c*/ 	.short	0x0082
	.zero		2


//--------------------- .nv.info                  --------------------------
	.section	.nv.info,"",@"SHT_CUDA_INFO"
	.align	4


	//----- nvinfo : EIATTR_REGCOUNT
	.align		4
        /*0000*/ 	.byte	0x04, 0x2f
        /*0002*/ 	.short	(.L_12 - .L_11)
	.align		4
.L_11:
        /*0004*/ 	.word	index@(_ZN7cutlass13device_kernelINS_4conv6kernel13ConvUniversalINS1_16ConvProblemShapeILNS1_8OperatorE0ELi3EEENS1_10collective14CollectiveConvINS1_46MainloopSm90TmaGmmaWarpSpecializedImplicitGemmILS5_0ELi14ELi3EN4cute5tupleIJNSA_1CILi1EEESD_SD_EEENS1_36KernelImplicitTmaWarpSpecializedSm90ELi1EEENSB_IJNSC_ILi128EEESH_NSB_IJNSC_ILi64EEEEEEEEENS_12float_e4m3_tESL_NSA_8TiledMMAINSA_8MMA_AtomIJNSA_4SM904GMMA31MMA_64x128x32_F32E4M3E4M3_SS_TNILNSP_7ScaleInE1ELSR_1EEEEEENSA_6LayoutISE_NSB_IJNSC_ILi0EEESV_SV_EEEEENSB_IJNSA_10UnderscoreESY_SY_EEEEENS7_6detail26Sm90ImplicitGemmTileTraitsINSA_20SM90_TMA_LOAD_IM2COLENSA_14ComposedLayoutINSA_7SwizzleILi2ELi4ELi3EEENSA_18smem_ptr_flag_bitsILi8EEENSU_INSB_IJNSB_IJNSC_ILi8EEENSC_ILi16EEEEEENSB_IJSI_SD_EEENSB_IJSD_NSC_ILi14EEEEEEEEENSB_IJNSB_IJSI_NSC_ILi512EEEEEENSB_IJSD_SV_EEENSB_IJSV_NSC_ILi8192EEEEEEEEEEEEEvEENS12_INSA_13SM90_TMA_LOADES1N_vEEEENS_8epilogue10collective6detail29Sm90TmaWarpSpecializedAdapterINS1T_15DefaultEpilogueISL_NSB_IJNSB_IJllllEEESD_SV_EEES1Y_NS1S_6thread17LinearCombinationISL_Li1EffLNS1Z_9ScaleType4KindE0ELNS_15FloatRoundStyleE2ESL_EENS_4gemm15EpilogueDefaultEEEEEvvEEEEvNT_6ParamsE)
        /*0008*/ 	.word	0x0000009a


	//----- nvinfo : EIATTR_FRAME_SIZE
	.align		4
.L_12:
        /*000c*/ 	.byte	0x04, 0x11
        /*000e*/ 	.short	(.L_14 - .L_13)
	.align		4
.L_13:
        /*0010*/ 	.word	index@(_ZN7cutlass13device_kernelINS_4conv6kernel13ConvUniversalINS1_16ConvProblemShapeILNS1_8OperatorE0ELi3EEENS1_10collective14CollectiveConvINS1_46MainloopSm90TmaGmmaWarpSpecializedImplicitGemmILS5_0ELi14ELi3EN4cute5tupleIJNSA_1CILi1EEESD_SD_EEENS1_36KernelImplicitTmaWarpSpecializedSm90ELi1EEENSB_IJNSC_ILi128EEESH_NSB_IJNSC_ILi64EEEEEEEEENS_12float_e4m3_tESL_NSA_8TiledMMAINSA_8MMA_AtomIJNSA_4SM904GMMA31MMA_64x128x32_F32E4M3E4M3_SS_TNILNSP_7ScaleInE1ELSR_1EEEEEENSA_6LayoutISE_NSB_IJNSC_ILi0EEESV_SV_EEEEENSB_IJNSA_10UnderscoreESY_SY_EEEEENS7_6detail26Sm90ImplicitGemmTileTraitsINSA_20SM90_TMA_LOAD_IM2COLENSA_14ComposedLayoutINSA_7SwizzleILi2ELi4ELi3EEENSA_18smem_ptr_flag_bitsILi8EEENSU_INSB_IJNSB_IJNSC_ILi8EEENSC_ILi16EEEEEENSB_IJSI_SD_EEENSB_IJSD_NSC_ILi14EEEEEEEEENSB_IJNSB_IJSI_NSC_ILi512EEEEEENSB_IJSD_SV_EEENSB_IJSV_NSC_ILi8192EEEEEEEEEEEEEvEENS12_INSA_13SM90_TMA_LOADES1N_vEEEENS_8epilogue10collective6detail29Sm90TmaWarpSpecializedAdapterINS1T_15DefaultEpilogueISL_NSB_IJNSB_IJllllEEESD_SV_EEES1Y_NS1S_6thread17LinearCombinationISL_Li1EffLNS1Z_9ScaleType4KindE0ELNS_15FloatRoundStyleE2ESL_EENS_4gemm15EpilogueDefaultEEEEEvvEEEEvNT_6ParamsE)
        /*0014*/ 	.word	0x00000000


	//----- nvinfo : EIATTR_MIN_STACK_SIZE
	.align		4
.L_14:
        /*0018*/ 	.byte	0x04, 0x12
        /*001a*/ 	.short	(.L_16 - .L_15)
	.align		4
.L_15:
        /*001c*/ 	.word	index@(_ZN7cutlass13device_kernelINS_4conv6kernel13ConvUniversalINS1_16ConvProblemShapeILNS1_8OperatorE0ELi3EEENS1_10collective14CollectiveConvINS1_46MainloopSm90TmaGmmaWarpSpecializedImplicitGemmILS5_0ELi14ELi3EN4cute5tupleIJNSA_1CILi1EEESD_SD_EEENS1_36KernelImplicitTmaWarpSpecializedSm90ELi1EEENSB_IJNSC_ILi128EEESH_NSB_IJNSC_ILi64EEEEEEEEENS_12float_e4m3_tESL_NSA_8TiledMMAINSA_8MMA_AtomIJNSA_4SM904GMMA31MMA_64x128x32_F32E4M3E4M3_SS_TNILNSP_7ScaleInE1ELSR_1EEEEEENSA_6LayoutISE_NSB_IJNSC_ILi0EEESV_SV_EEEEENSB_IJNSA_10UnderscoreESY_SY_EEEEENS7_6detail26Sm90ImplicitGemmTileTraitsINSA_20SM90_TMA_LOAD_IM2COLENSA_14ComposedLayoutINSA_7SwizzleILi2ELi4ELi3EEENSA_18smem_ptr_flag_bitsILi8EEENSU_INSB_IJNSB_IJNSC_ILi8EEENSC_ILi16EEEEEENSB_IJSI_SD_EEENSB_IJSD_NSC_ILi14EEEEEEEEENSB_IJNSB_IJSI_NSC_ILi512EEEEEENSB_IJSD_SV_EEENSB_IJSV_NSC_ILi8192EEEEEEEEEEEEEvEENS12_INSA_13SM90_TMA_LOADES1N_vEEEENS_8epilogue10collective6detail29Sm90TmaWarpSpecializedAdapterINS1T_15DefaultEpilogueISL_NSB_IJNSB_IJllllEEESD_SV_EEES1Y_NS1S_6thread17LinearCombinationISL_Li1EffLNS1Z_9ScaleType4KindE0ELNS_15FloatRoundStyleE2ESL_EENS_4gemm15EpilogueDefaultEEEEEvvEEEEvNT_6ParamsE)
        /*0020*/ 	.word	0x00000000
.L_16:


//--------------------- .nv.compat                --------------------------
	.section	.nv.compat,"",@"SHT_CUDA_COMPAT_INFO"
	.align	4
        /*0000*/ 	.byte	0x02, 0x09, 0x01, 0x00, 0x02, 0x02, 0x04, 0x00, 0x02, 0x05, 0x05, 0x00, 0x03, 0x07, 0x01, 0x01
        /*0010*/ 	.byte	0x02, 0x03, 0x01, 0x00, 0x02, 0x06, 0x01, 0x00, 0x04, 0x0b, 0x08, 0x00, 0x00, 0x00, 0x00, 0x00
        /*0020*/ 	.byte	0x00, 0x00, 0x00, 0x00


//--------------------- .nv.info._ZN7cutlass13device_kernelINS_4conv6kernel13ConvUniversalINS1_16ConvProblemShapeILNS1_8OperatorE0ELi3EEENS1_10collective14CollectiveConvINS1_46MainloopSm90TmaGmmaWarpSpecializedImplicitGemmILS5_0ELi14ELi3EN4cute5tupleIJNSA_1CILi1EEESD_SD_EEENS1_36KernelImplicitTmaWarpSpecializedSm90ELi1EEENSB_IJNSC_ILi128EEESH_NSB_IJNSC_ILi64EEEEEEEEENS_12float_e4m3_tESL_NSA_8TiledMMAINSA_8MMA_AtomIJNSA_4SM904GMMA31MMA_64x128x32_F32E4M3E4M3_SS_TNILNSP_7ScaleInE1ELSR_1EEEEEENSA_6LayoutISE_NSB_IJNSC_ILi0EEESV_SV_EEEEENSB_IJNSA_10UnderscoreESY_SY_EEEEENS7_6detail26Sm90ImplicitGemmTileTraitsINSA_20SM90_TMA_LOAD_IM2COLENSA_14ComposedLayoutINSA_7SwizzleILi2ELi4ELi3EEENSA_18smem_ptr_flag_bitsILi8EEENSU_INSB_IJNSB_IJNSC_ILi8EEENSC_ILi16EEEEEENSB_IJSI_SD_EEENSB_IJSD_NSC_ILi14EEEEEEEEENSB_IJNSB_IJSI_NSC_ILi512EEEEEENSB_IJSD_SV_EEENSB_IJSV_NSC_ILi8192EEEEEEEEEEEEEvEENS12_INSA_13SM90_TMA_LOADES1N_vEEEENS_8epilogue10collective6detail29Sm90TmaWarpSpecializedAdapterINS1T_15DefaultEpilogueISL_NSB_IJNSB_IJllllEEESD_SV_EEES1Y_NS1S_6thread17LinearCombinationISL_Li1EffLNS1Z_9ScaleType4KindE0ELNS_15FloatRoundStyleE2ESL_EENS_4gemm15EpilogueDefaultEEEEEvvEEEEvNT_6ParamsE --------------------------
	.section	.nv.info._ZN7cutlass13device_kernelINS_4conv6kernel13ConvUniversalINS1_16ConvProblemShapeILNS1_8OperatorE0ELi3EEENS1_10collective14CollectiveConvINS1_46MainloopSm90TmaGmmaWarpSpecializedImplicitGemmILS5_0ELi14ELi3EN4cute5tupleIJNSA_1CILi1EEESD_SD_EEENS1_36KernelImplicitTmaWarpSpecializedSm90ELi1EEENSB_IJNSC_ILi128EEESH_NSB_IJNSC_ILi64EEEEEEEEENS_12float_e4m3_tESL_NSA_8TiledMMAINSA_8MMA_AtomIJNSA_4SM904GMMA31MMA_64x128x32_F32E4M3E4M3_SS_TNILNSP_7ScaleInE1ELSR_1EEEEEENSA_6LayoutISE_NSB_IJNSC_ILi0EEESV_SV_EEEEENSB_IJNSA_10UnderscoreESY_SY_EEEEENS7_6detail26Sm90ImplicitGemmTileTraitsINSA_20SM90_TMA_LOAD_IM2COLENSA_14ComposedLayoutINSA_7SwizzleILi2ELi4ELi3EEENSA_18smem_ptr_flag_bitsILi8EEENSU_INSB_IJNSB_IJNSC_ILi8EEENSC_ILi16EEEEEENSB_IJSI_SD_EEENSB_IJSD_NSC_ILi14EEEEEEEEENSB_IJNSB_IJSI_NSC_ILi512EEEEEENSB_IJSD_SV_EEENSB_IJSV_NSC_ILi8192EEEEEEEEEEEEEvEENS12_INSA_13SM90_TMA_LOADES1N_vEEEENS_8epilogue10collective6detail29Sm90TmaWarpSpecializedAdapterINS1T_15DefaultEpilogueISL_NSB_IJNSB_IJllllEEESD_SV_EEES1Y_NS1S_6thread17LinearCombinationISL_Li1EffLNS1Z_9ScaleType4KindE0ELNS_15FloatRoundStyleE2ESL_EENS_4gemm15EpilogueDefaultEEEEEvvEEEEvNT_6ParamsE,"",@"SHT_CUDA_INFO"
	.sectionflags	@""
	.align	4


	//----- nvinfo : EIATTR_CUDA_API_VERSION
	.align		4
        /*0000*/ 	.byte	0x04, 0x37
        /*0002*/ 	.short	(.L_18 - .L_17)
.L_17:
        /*0004*/ 	.word	0x00000082


	//----- nvinfo : EIATTR_KPARAM_INFO
	.align		4
.L_18:
        /*0008*/ 	.byte	0x04, 0x17
        /*000a*/ 	.short	(.L_20 - .L_19)
.L_19:
        /*000c*/ 	.word	0x00000000
        /*0010*/ 	.short	0x0000
        /*0012*/ 	.short	0x0070
        /*0014*/ 	.byte	0x00, 0xf0, 0x01, 0x10


	//----- nvinfo : EIATTR_SPARSE_MMA_MASK
	.align		4
.L_20:
        /*0018*/ 	.byte	0x03, 0x50
        /*001a*/ 	.short	0x0000


	//----- nvinfo : EIATTR_MAXREG_COUNT
	.align		4
        /*001c*/ 	.byte	0x03, 0x1b
        /*001e*/ 	.short	0x00ff


	//----- nvinfo : EIATTR_NUM_BARRIERS
	.align		4
        /*0020*/ 	.byte	0x02, 0x4c
        /*0022*/ 	.byte	0x01
	.zero		1


	//----- nvinfo : EIATTR_MERCURY_ISA_VERSION
	.align		4
        /*0024*/ 	.byte	0x03, 0x5f
        /*0026*/ 	.short	0x0101


	//----- nvinfo : EIATTR_COOP_GROUP_MASK_REGIDS
	.align		4
        /*0028*/ 	.byte	0x04, 0x29
        /*002a*/ 	.short	(.L_22 - .L_21)


	//   ....[0]....
.L_21:
        /*002c*/ 	.word	0xffffffff


	//   ....[1]....
        /*0030*/ 	.word	0xffffffff


	//   ....[2]....
        /*0034*/ 	.word	0xffffffff


	//----- nvinfo : EIATTR_COOP_GROUP_INSTR_OFFSETS
	.align		4
.L_22:
        /*0038*/ 	.byte	0x04, 0x28
        /*003a*/ 	.short	(.L_24 - .L_23)


	//   ....[0]....
.L_23:
        /*003c*/ 	.word	0x00000060


	//   ....[1]....
        /*0040*/ 	.word	0x00000070


	//   ....[2]....
        /*0044*/ 	.word	0x00000130


	//----- nvinfo : EIATTR_MBARRIER_INSTR_OFFSETS
	.align		4
.L_24:
        /*0048*/ 	.byte	0x04, 0x39
        /*004a*/ 	.short	(.L_26 - .L_25)


	//   ....[0]....
.L_25:
        /*004c*/ 	.word	0x00000270
        /*0050*/ 	.word	0x000000ff
        /*0054*/ 	.word	0x00038000
        /*0058*/ 	.short	0x0100
        /*005a*/ 	.byte	0x08
	.zero		1


	//   ....[1]....
        /*005c*/ 	.word	0x00000280
        /*0060*/ 	.word	0x000000ff
        /*0064*/ 	.word	0x00038070
        /*0068*/ 	.short	0x0100
        /*006a*/ 	.byte	0x08
	.zero		1


	//   ....[2]....
        /*006c*/ 	.word	0x00000290
        /*0070*/ 	.word	0x000000ff
        /*0074*/ 	.word	0x00038008
        /*0078*/ 	.short	0x0100
        /*007a*/ 	.byte	0x08
	.zero		1


	//   ....[3]....
        /*007c*/ 	.word	0x000002a0
        /*0080*/ 	.word	0x000000ff
        /*0084*/ 	.word	0x00038078
        /*0088*/ 	.short	0x0100
        /*008a*/ 	.byte	0x08
	.zero		1


	//   ....[4]....
        /*008c*/ 	.word	0x000002b0
        /*0090*/ 	.word	0x000000ff
        /*0094*/ 	.word	0x00038010
        /*0098*/ 	.short	0x0100
        /*009a*/ 	.byte	0x08
	.zero		1


	//   ....[5]....
        /*009c*/ 	.word	0x000002c0
        /*00a0*/ 	.word	0x000000ff
        /*00a4*/ 	.word	0x00038080
        /*00a8*/ 	.short	0x0100
        /*00aa*/ 	.byte	0x08
	.zero		1


	//   ....[6]....
        /*00ac*/ 	.word	0x000002d0
        /*00b0*/ 	.word	0x000000ff
        /*00b4*/ 	.word	0x00038018
        /*00b8*/ 	.short	0x0100
        /*00ba*/ 	.byte	0x08
	.zero		1


	//   ....[7]....
        /*00bc*/ 	.word	0x000002e0
        /*00c0*/ 	.word	0x000000ff
        /*00c4*/ 	.word	0x00038088
        /*00c8*/ 	.short	0x0100
        /*00ca*/ 	.byte	0x08
	.zero		1


	//   ....[8]....
        /*00cc*/ 	.word	0x000002f0
        /*00d0*/ 	.word	0x000000ff
        /*00d4*/ 	.word	0x00038020
        /*00d8*/ 	.short	0x0100
        /*00da*/ 	.byte	0x08
	.zero		1


	//   ....[9]....
        /*00dc*/ 	.word	0x00000300
        /*00e0*/ 	.word	0x000000ff
        /*00e4*/ 	.word	0x00038090
        /*00e8*/ 	.short	0x0100
        /*00ea*/ 	.byte	0x08
	.zero		1


	//   ....[10]....
        /*00ec*/ 	.word	0x00000310
        /*00f0*/ 	.word	0x000000ff
        /*00f4*/ 	.word	0x00038028
        /*00f8*/ 	.short	0x0100
        /*00fa*/ 	.byte	0x08
	.zero		1


	//   ....[11]....
        /*00fc*/ 	.word	0x00000320
        /*0100*/ 	.word	0x000000ff
        /*0104*/ 	.word	0x00038098
        /*0108*/ 	.short	0x0100
        /*010a*/ 	.byte	0x08
	.zero		1


	//   ....[12]....
        /*010c*/ 	.word	0x00000330
        /*0110*/ 	.word	0x000000ff
        /*0114*/ 	.word	0x00038030
        /*0118*/ 	.short	0x0100
        /*011a*/ 	.byte	0x08
	.zero		1


	//   ....[13]....
        /*011c*/ 	.word	0x00000340
        /*0120*/ 	.word	0x000000ff
        /*0124*/ 	.word	0x000380a0
        /*0128*/ 	.short	0x0100
        /*012a*/ 	.byte	0x08
	.zero		1


	//   ....[14]....
        /*012c*/ 	.word	0x00000350
        /*0130*/ 	.word	0x000000ff
        /*0134*/ 	.word	0x00038038
        /*0138*/ 	.short	0x0100
        /*013a*/ 	.byte	0x08
	.zero		1


	//   ....[15]....
        /*013c*/ 	.word	0x00000360
        /*0140*/ 	.word	0x000000ff
        /*0144*/ 	.word	0x000380a8
        /*0148*/ 	.short	0x0100
        /*014a*/ 	.byte	0x08
	.zero		1


	//   ....[16]....
        /*014c*/ 	.word	0x00000370
        /*0150*/ 	.word	0x000000ff
        /*0154*/ 	.word	0x00038040
        /*0158*/ 	.short	0x0100
        /*015a*/ 	.byte	0x08
	.zero		1


	//   ....[17]....
        /*015c*/ 	.word	0x00000380
        /*0160*/ 	.word	0x000000ff
        /*0164*/ 	.word	0x000380b0
        /*0168*/ 	.short	0x0100
        /*016a*/ 	.byte	0x08
	.zero		1


	//   ....[18]....
        /*016c*/ 	.word	0x00000390
        /*0170*/ 	.word	0x000000ff
        /*0174*/ 	.word	0x00038048
        /*0178*/ 	.short	0x0100
        /*017a*/ 	.byte	0x08
	.zero		1


	//   ....[19]....
        /*017c*/ 	.word	0x000003a0
        /*0180*/ 	.word	0x000000ff
        /*0184*/ 	.word	0x000380b8
        /*0188*/ 	.short	0x0100
        /*018a*/ 	.byte	0x08
	.zero		1


	//   ....[20]....
        /*018c*/ 	.word	0x000003b0
        /*0190*/ 	.word	0x000000ff
        /*0194*/ 	.word	0x00038050
        /*0198*/ 	.short	0x0100
        /*019a*/ 	.byte	0x08
	.zero		1


	//   ....[21]....
        /*019c*/ 	.word	0x000003c0
        /*01a0*/ 	.word	0x000000ff
        /*01a4*/ 	.word	0x000380c0
        /*01a8*/ 	.short	0x0100
        /*01aa*/ 	.byte	0x08
	.zero		1


	//   ....[22]....
        /*01ac*/ 	.word	0x000003d0
        /*01b0*/ 	.word	0x000000ff
        /*01b4*/ 	.word	0x00038058
        /*01b8*/ 	.short	0x0100
        /*01ba*/ 	.byte	0x08
	.zero		1


	//   ....[23]....
        /*01bc*/ 	.word	0x000003e0
        /*01c0*/ 	.word	0x000000ff
        /*01c4*/ 	.word	0x000380c8
        /*01c8*/ 	.short	0x0100
        /*01ca*/ 	.byte	0x08
	.zero		1


	//   ....[24]....
        /*01cc*/ 	.word	0x000003f0
        /*01d0*/ 	.word	0x000000ff
        /*01d4*/ 	.word	0x00038060
        /*01d8*/ 	.short	0x0100
        /*01da*/ 	.byte	0x08
	.zero		1


	//   ....[25]....
        /*01dc*/ 	.word	0x00000400
        /*01e0*/ 	.word	0x000000ff
        /*01e4*/ 	.word	0x000380d0
        /*01e8*/ 	.short	0x0100
        /*01ea*/ 	.byte	0x08
	.zero		1


	//   ....[26]....
        /*01ec*/ 	.word	0x00000410
        /*01f0*/ 	.word	0x000000ff
        /*01f4*/ 	.word	0x00038068
        /*01f8*/ 	.short	0x0100
        /*01fa*/ 	.byte	0x08
	.zero		1


	//   ....[27]....
        /*01fc*/ 	.word	0x00000420
        /*0200*/ 	.word	0x000000ff
        /*0204*/ 	.word	0x000380d8
        /*0208*/ 	.short	0x0100
        /*020a*/ 	.byte	0x08
	.zero		1


	//   ....[28]....
        /*020c*/ 	.word	0x00000cf0
        /*0210*/ 	.word	0x00000006
        /*0214*/ 	.word	0x00038000
        /*0218*/ 	.short	0x010a
        /*021a*/ 	.byte	0x3f
	.zero		1


	//   ....[29]....
        /*021c*/ 	.word	0x00001050
        /*0220*/ 	.word	0x00000008
        /*0224*/ 	.word	0x00038000
        /*0228*/ 	.short	0x010a
        /*022a*/ 	.byte	0x3f
	.zero		1


	//   ....[30]....
        /*022c*/ 	.word	0x00001230
        /*0230*/ 	.word	0x000000ff
        /*0234*/ 	.word	0x00000000
        /*0238*/ 	.short	0x0101
        /*023a*/ 	.byte	0x06
	.zero		1


	//   ....[31]....
        /*023c*/ 	.word	0x00001430
        /*0240*/ 	.word	0x00000006
        /*0244*/ 	.word	0x00000000
        /*0248*/ 	.short	0x0101
        /*024a*/ 	.byte	0x3f
	.zero		1


	//   ....[32]....
        /*024c*/ 	.word	0x0000a3d0
        /*0250*/ 	.word	0x00000011
        /*0254*/ 	.word	0x00038070
        /*0258*/ 	.short	0x010a
        /*025a*/ 	.byte	0x3f
	.zero		1


	//   ....[33]....
        /*025c*/ 	.word	0x0000abe0
        /*0260*/ 	.word	0x00000002
        /*0264*/ 	.word	0x00000000
        /*0268*/ 	.short	0x010a
        /*026a*/ 	.byte	0x3f
	.zero		1


	//   ....[34]....
        /*026c*/ 	.word	0x0000ac90
        /*0270*/ 	.word	0x00000000
        /*0274*/ 	.word	0x00000000
        /*0278*/ 	.short	0x010a
        /*027a*/ 	.byte	0x3f
	.zero		1


	//   ....[35]....
        /*027c*/ 	.word	0x0000ad40
        /*0280*/ 	.word	0x00000000
        /*0284*/ 	.word	0x00000000
        /*0288*/ 	.short	0x010a
        /*028a*/ 	.byte	0x3f
	.zero		1


	//   ....[36]....
        /*028c*/ 	.word	0x0000adf0
        /*0290*/ 	.word	0x00000000
        /*0294*/ 	.word	0x00000000
        /*0298*/ 	.short	0x010a
        /*029a*/ 	.byte	0x3f
	.zero		1


	//   ....[37]....
        /*029c*/ 	.word	0x0000aea0
        /*02a0*/ 	.word	0x00000000
        /*02a4*/ 	.word	0x00000000
        /*02a8*/ 	.short	0x010a
        /*02aa*/ 	.byte	0x3f
	.zero		1


	//   ....[38]....
        /*02ac*/ 	.word	0x0000af50
        /*02b0*/ 	.word	0x00000000
        /*02b4*/ 	.word	0x00000000
        /*02b8*/ 	.short	0x010a
        /*02ba*/ 	.byte	0x3f
	.zero		1


	//   ....[39]....
        /*02bc*/ 	.word	0x0000b000
        /*02c0*/ 	.word	0x00000000
        /*02c4*/ 	.word	0x00000000
        /*02c8*/ 	.short	0x010a
        /*02ca*/ 	.byte	0x3f
	.zero		1


	//   ....[40]....
        /*02cc*/ 	.word	0x0000b0b0
        /*02d0*/ 	.word	0x00000000
        /*02d4*/ 	.word	0x00000000
        /*02d8*/ 	.short	0x010a
        /*02da*/ 	.byte	0x3f
	.zero		1


	//   ....[41]....
        /*02dc*/ 	.word	0x0000b160
        /*02e0*/ 	.word	0x00000000
        /*02e4*/ 	.word	0x00000000
        /*02e8*/ 	.short	0x010a
        /*02ea*/ 	.byte	0x3f
	.zero		1


	//   ....[42]....
        /*02ec*/ 	.word	0x0000b210
        /*02f0*/ 	.word	0x00000000
        /*02f4*/ 	.word	0x00000000
        /*02f8*/ 	.short	0x010a
        /*02fa*/ 	.byte	0x3f
	.zero		1


	//   ....[43]....
        /*02fc*/ 	.word	0x0000b2c0
        /*0300*/ 	.word	0x00000000
        /*0304*/ 	.word	0x00000000
        /*0308*/ 	.short	0x010a
        /*030a*/ 	.byte	0x3f
	.zero		1


	//   ....[44]....
        /*030c*/ 	.word	0x0000b370
        /*0310*/ 	.word	0x00000000
        /*0314*/ 	.word	0x00000000
        /*0318*/ 	.short	0x010a
        /*031a*/ 	.byte	0x3f
	.zero		1


	//   ....[45]....
        /*031c*/ 	.word	0x0000b420
        /*0320*/ 	.word	0x00000000
        /*0324*/ 	.word	0x00000000
        /*0328*/ 	.short	0x010a
        /*032a*/ 	.byte	0x3f
	.zero		1


	//   ....[46]....
        /*032c*/ 	.word	0x0000b4d0
        /*0330*/ 	.word	0x00000004
        /*0334*/ 	.word	0x00000000
        /*0338*/ 	.short	0x010a
        /*033a*/ 	.byte	0x3f
	.zero		1


	//----- nvinfo : EIATTR_NUM_MBARRIERS
	.align		4
.L_26:
        /*033c*/ 	.byte	0x03, 0x38
        /*033e*/ 	.short	0x001c


	//----- nvinfo : EIATTR_EXIT_INSTR_OFFSETS
	.align		4
        /*0340*/ 	.byte	0x04, 0x1c
        /*0342*/ 	.short	(.L_28 - .L_27)


	//   ....[0]....
.L_27:
        /*0344*/ 	.word	0x00000820


	//   ....[1]....
        /*0348*/ 	.word	0x00001570


	//   ....[2]....
        /*034c*/ 	.word	0x00008130


	//   ....[3]....
        /*0350*/ 	.word	0x00008150


	//   ....[4]....
        /*0354*/ 	.word	0x0000a190


	//   ....[5]....
        /*0358*/ 	.word	0x0000a1b0


	//   ....[6]....
        /*035c*/ 	.word	0x0000a1d0


	//   ....[7]....
        /*0360*/ 	.word	0x0000aaf0


	//   ....[8]....
        /*0364*/ 	.word	0x0000b500


	//----- nvinfo : EIATTR_MAX_THREADS
	.align		4
.L_28:
        /*0368*/ 	.byte	0x04, 0x05
        /*036a*/ 	.short	(.L_30 - .L_29)
.L_29:
        /*036c*/ 	.word	0x00000100
        /*0370*/ 	.word	0x00000001
        /*0374*/ 	.word	0x00000001


	//----- nvinfo : EIATTR_CRS_STACK_SIZE
	.align		4
.L_30:
        /*0378*/ 	.byte	0x04, 0x1e
        /*037a*/ 	.short	(.L_32 - .L_31)
.L_31:
        /*037c*/ 	.word	0x00000000


	//----- nvinfo : EIATTR_CBANK_PARAM_SIZE
	.align		4
.L_32:
        /*0380*/ 	.byte	0x03, 0x19
        /*0382*/ 	.short	0x0470


	//----- nvinfo : EIATTR_PARAM_CBANK
	.align		4
        /*0384*/ 	.byte	0x04, 0x0a
        /*0386*/ 	.short	(.L_34 - .L_33)
	.align		4
.L_33:
        /*0388*/ 	.word	index@(.nv.constant0._ZN7cutlass13device_kernelINS_4conv6kernel13ConvUniversalINS1_16ConvProblemShapeILNS1_8OperatorE0ELi3EEENS1_10collective14CollectiveConvINS1_46MainloopSm90TmaGmmaWarpSpecializedImplicitGemmILS5_0ELi14ELi3EN4cute5tupleIJNSA_1CILi1EEESD_SD_EEENS1_36KernelImplicitTmaWarpSpecializedSm90ELi1EEENSB_IJNSC_ILi128EEESH_NSB_IJNSC_ILi64EEEEEEEEENS_12float_e4m3_tESL_NSA_8TiledMMAINSA_8MMA_AtomIJNSA_4SM904GMMA31MMA_64x128x32_F32E4M3E4M3_SS_TNILNSP_7ScaleInE1ELSR_1EEEEEENSA_6LayoutISE_NSB_IJNSC_ILi0EEESV_SV_EEEEENSB_IJNSA_10UnderscoreESY_SY_EEEEENS7_6detail26Sm90ImplicitGemmTileTraitsINSA_20SM90_TMA_LOAD_IM2COLENSA_14ComposedLayoutINSA_7SwizzleILi2ELi4ELi3EEENSA_18smem_ptr_flag_bitsILi8EEENSU_INSB_IJNSB_IJNSC_ILi8EEENSC_ILi16EEEEEENSB_IJSI_SD_EEENSB_IJSD_NSC_ILi14EEEEEEEEENSB_IJNSB_IJSI_NSC_ILi512EEEEEENSB_IJSD_SV_EEENSB_IJSV_NSC_ILi8192EEEEEEEEEEEEEvEENS12_INSA_13SM90_TMA_LOADES1N_vEEEENS_8epilogue10collective6detail29Sm90TmaWarpSpecializedAdapterINS1T_15DefaultEpilogueISL_NSB_IJNSB_IJllllEEESD_SV_EEES1Y_NS1S_6thread17LinearCombinationISL_Li1EffLNS1Z_9ScaleType4KindE0ELNS_15FloatRoundStyleE2ESL_EENS_4gemm15EpilogueDefaultEEEEEvvEEEEvNT_6ParamsE)
        /*038c*/ 	.short	0x0210
        /*038e*/ 	.short	0x0470


	//----- nvinfo : EIATTR_SW_WAR
	.align		4
.L_34:
        /*0390*/ 	.byte	0x04, 0x36
        /*0392*/ 	.short	(.L_36 - .L_35)
.L_35:
        /*0394*/ 	.word	0x00000008
.L_36:


//--------------------- .nv.callgraph             --------------------------
	.section	.nv.callgraph,"",@"SHT_CUDA_CALLGRAPH"
	.align	4
	.sectionentsize	8
	.align		4
        /*0000*/ 	.word	0x00000000
	.align		4
        /*0004*/ 	.word	0xffffffff
	.align		4
        /*0008*/ 	.word	0x00000000
	.align		4
        /*000c*/ 	.word	0xfffffffe
	.align		4
        /*0010*/ 	.word	0x00000000
	.align		4
        /*0014*/ 	.word	0xfffffffd
	.align		4
        /*0018*/ 	.word	0x00000000
	.align		4
        /*001c*/ 	.word	0xfffffffc


//--------------------- .nv.constant4             --------------------------
	.section	.nv.constant4,"a",@progbits
	.align	8
	.align		8
.nv.constant4:
        /*0000*/ 	.dword	_ZN39_INTERNAL_eb721bae_4_k_cu_ae44d3ad_37494cuda3std3__45__cpo5beginE
	.align		8
        /*0008*/ 	.dword	_ZN39_INTERNAL_eb721bae_4_k_cu_ae44d3ad_37494cuda3std3__45__cpo3endE
	.align		8
        /*0010*/ 	.dword	_ZN39_INTERNAL_eb721bae_4_k_cu_ae44d3ad_37494cuda3std3__45__cpo6cbeginE
	.align		8
        /*0018*/ 	.dword	_ZN39_INTERNAL_eb721bae_4_k_cu_ae44d3ad_37494cuda3std3__45__cpo4cendE
	.align		8
        /*0020*/ 	.dword	_ZN39_INTERNAL_eb721bae_4_k_cu_ae44d3ad_37494cuda3std3__441_GLOBAL__N__eb721bae_4_k_cu_ae44d3ad_37496ignoreE
	.align		8
        /*0028*/ 	.dword	_ZN39_INTERNAL_eb721bae_4_k_cu_ae44d3ad_37494cuda3std3__419piecewise_constructE
	.align		8
        /*0030*/ 	.dword	_ZN39_INTERNAL_eb721bae_4_k_cu_ae44d3ad_37494cuda3std3__48in_placeE
	.align		8
        /*0038*/ 	.dword	_ZN39_INTERNAL_eb721bae_4_k_cu_ae44d3ad_37494cuda3std6ranges3__45__cpo4swapE
	.align		8
        /*0040*/ 	.dword	_ZN39_INTERNAL_eb721bae_4_k_cu_ae44d3ad_37494cuda3std6ranges3__45__cpo9iter_moveE
	.align		8
        /*0048*/ 	.dword	_ZN39_INTERNAL_eb721bae_4_k_cu_ae44d3ad_37494cute7productE
	.align		8
        /*0050*/ 	.dword	_ZN39_INTERNAL_eb721bae_4_k_cu_ae44d3ad_37494cute1_E


//--------------------- .text._ZN7cutlass13device_kernelINS_4conv6kernel13ConvUniversalINS1_16ConvProblemShapeILNS1_8OperatorE0ELi3EEENS1_10collective14CollectiveConvINS1_46MainloopSm90TmaGmmaWarpSpecializedImplicitGemmILS5_0ELi14ELi3EN4cute5tupleIJNSA_1CILi1EEESD_SD_EEENS1_36KernelImplicitTmaWarpSpecializedSm90ELi1EEENSB_IJNSC_ILi128EEESH_NSB_IJNSC_ILi64EEEEEEEEENS_12float_e4m3_tESL_NSA_8TiledMMAINSA_8MMA_AtomIJNSA_4SM904GMMA31MMA_64x128x32_F32E4M3E4M3_SS_TNILNSP_7ScaleInE1ELSR_1EEEEEENSA_6LayoutISE_NSB_IJNSC_ILi0EEESV_SV_EEEEENSB_IJNSA_10UnderscoreESY_SY_EEEEENS7_6detail26Sm90ImplicitGemmTileTraitsINSA_20SM90_TMA_LOAD_IM2COLENSA_14ComposedLayoutINSA_7SwizzleILi2ELi4ELi3EEENSA_18smem_ptr_flag_bitsILi8EEENSU_INSB_IJNSB_IJNSC_ILi8EEENSC_ILi16EEEEEENSB_IJSI_SD_EEENSB_IJSD_NSC_ILi14EEEEEEEEENSB_IJNSB_IJSI_NSC_ILi512EEEEEENSB_IJSD_SV_EEENSB_IJSV_NSC_ILi8192EEEEEEEEEEEEEvEENS12_INSA_13SM90_TMA_LOADES1N_vEEEENS_8epilogue10collective6detail29Sm90TmaWarpSpecializedAdapterINS1T_15DefaultEpilogueISL_NSB_IJNSB_IJllllEEESD_SV_EEES1Y_NS1S_6thread17LinearCombinationISL_Li1EffLNS1Z_9ScaleType4KindE0ELNS_15FloatRoundStyleE2ESL_EENS_4gemm15EpilogueDefaultEEEEEvvEEEEvNT_6ParamsE --------------------------
	.section	.text._ZN7cutlass13device_kernelINS_4conv6kernel13ConvUniversalINS1_16ConvProblemShapeILNS1_8OperatorE0ELi3EEENS1_10collective14CollectiveConvINS1_46MainloopSm90TmaGmmaWarpSpecializedImplicitGemmILS5_0ELi14ELi3EN4cute5tupleIJNSA_1CILi1EEESD_SD_EEENS1_36KernelImplicitTmaWarpSpecializedSm90ELi1EEENSB_IJNSC_ILi128EEESH_NSB_IJNSC_ILi64EEEEEEEEENS_12float_e4m3_tESL_NSA_8TiledMMAINSA_8MMA_AtomIJNSA_4SM904GMMA31MMA_64x128x32_F32E4M3E4M3_SS_TNILNSP_7ScaleInE1ELSR_1EEEEEENSA_6LayoutISE_NSB_IJNSC_ILi0EEESV_SV_EEEEENSB_IJNSA_10UnderscoreESY_SY_EEEEENS7_6detail26Sm90ImplicitGemmTileTraitsINSA_20SM90_TMA_LOAD_IM2COLENSA_14ComposedLayoutINSA_7SwizzleILi2ELi4ELi3EEENSA_18smem_ptr_flag_bitsILi8EEENSU_INSB_IJNSB_IJNSC_ILi8EEENSC_ILi16EEEEEENSB_IJSI_SD_EEENSB_IJSD_NSC_ILi14EEEEEEEEENSB_IJNSB_IJSI_NSC_ILi512EEEEEENSB_IJSD_SV_EEENSB_IJSV_NSC_ILi8192EEEEEEEEEEEEEvEENS12_INSA_13SM90_TMA_LOADES1N_vEEEENS_8epilogue10collective6detail29Sm90TmaWarpSpecializedAdapterINS1T_15DefaultEpilogueISL_NSB_IJNSB_IJllllEEESD_SV_EEES1Y_NS1S_6thread17LinearCombinationISL_Li1EffLNS1Z_9ScaleType4KindE0ELNS_15FloatRoundStyleE2ESL_EENS_4gemm15EpilogueDefaultEEEEEvvEEEEvNT_6ParamsE,"ax",@progbits
	.align	128
.text._ZN7cutlass13device_kernelINS_4conv6kernel13ConvUniversalINS1_16ConvProblemShapeILNS1_8OperatorE0ELi3EEENS1_10collective14CollectiveConvINS1_46MainloopSm90TmaGmmaWarpSpecializedImplicitGemmILS5_0ELi14ELi3EN4cute5tupleIJNSA_1CILi1EEESD_SD_EEENS1_36KernelImplicitTmaWarpSpecializedSm90ELi1EEENSB_IJNSC_ILi128EEESH_NSB_IJNSC_ILi64EEEEEEEEENS_12float_e4m3_tESL_NSA_8TiledMMAINSA_8MMA_AtomIJNSA_4SM904GMMA31MMA_64x128x32_F32E4M3E4M3_SS_TNILNSP_7ScaleInE1ELSR_1EEEEEENSA_6LayoutISE_NSB_IJNSC_ILi0EEESV_SV_EEEEENSB_IJNSA_10UnderscoreESY_SY_EEEEENS7_6detail26Sm90ImplicitGemmTileTraitsINSA_20SM90_TMA_LOAD_IM2COLENSA_14ComposedLayoutINSA_7SwizzleILi2ELi4ELi3EEENSA_18smem_ptr_flag_bitsILi8EEENSU_INSB_IJNSB_IJNSC_ILi8EEENSC_ILi16EEEEEENSB_IJSI_SD_EEENSB_IJSD_NSC_ILi14EEEEEEEEENSB_IJNSB_IJSI_NSC_ILi512EEEEEENSB_IJSD_SV_EEENSB_IJSV_NSC_ILi8192EEEEEEEEEEEEEvEENS12_INSA_13SM90_TMA_LOADES1N_vEEEENS_8epilogue10collective6detail29Sm90TmaWarpSpecializedAdapterINS1T_15DefaultEpilogueISL_NSB_IJNSB_IJllllEEESD_SV_EEES1Y_NS1S_6thread17LinearCombinationISL_Li1EffLNS1Z_9ScaleType4KindE0ELNS_15FloatRoundStyleE2ESL_EENS_4gemm15EpilogueDefaultEEEEEvvEEEEvNT_6ParamsE:
        .type           _ZN7cutlass13device_kernelINS_4conv6kernel13ConvUniversalINS1_16ConvProblemShapeILNS1_8OperatorE0ELi3EEENS1_10collective14CollectiveConvINS1_46MainloopSm90TmaGmmaWarpSpecializedImplicitGemmILS5_0ELi14ELi3EN4cute5tupleIJNSA_1CILi1EEESD_SD_EEENS1_36KernelImplicitTmaWarpSpecializedSm90ELi1EEENSB_IJNSC_ILi128EEESH_NSB_IJNSC_ILi64EEEEEEEEENS_12float_e4m3_tESL_NSA_8TiledMMAINSA_8MMA_AtomIJNSA_4SM904GMMA31MMA_64x128x32_F32E4M3E4M3_SS_TNILNSP_7ScaleInE1ELSR_1EEEEEENSA_6LayoutISE_NSB_IJNSC_ILi0EEESV_SV_EEEEENSB_IJNSA_10UnderscoreESY_SY_EEEEENS7_6detail26Sm90ImplicitGemmTileTraitsINSA_20SM90_TMA_LOAD_IM2COLENSA_14ComposedLayoutINSA_7SwizzleILi2ELi4ELi3EEENSA_18smem_ptr_flag_bitsILi8EEENSU_INSB_IJNSB_IJNSC_ILi8EEENSC_ILi16EEEEEENSB_IJSI_SD_EEENSB_IJSD_NSC_ILi14EEEEEEEEENSB_IJNSB_IJSI_NSC_ILi512EEEEEENSB_IJSD_SV_EEENSB_IJSV_NSC_ILi8192EEEEEEEEEEEEEvEENS12_INSA_13SM90_TMA_LOADES1N_vEEEENS_8epilogue10collective6detail29Sm90TmaWarpSpecializedAdapterINS1T_15DefaultEpilogueISL_NSB_IJNSB_IJllllEEESD_SV_EEES1Y_NS1S_6thread17LinearCombinationISL_Li1EffLNS1Z_9ScaleType4KindE0ELNS_15FloatRoundStyleE2ESL_EENS_4gemm15EpilogueDefaultEEEEEvvEEEEvNT_6ParamsE,@function
        .size           _ZN7cutlass13device_kernelINS_4conv6kernel13ConvUniversalINS1_16ConvProblemShapeILNS1_8OperatorE0ELi3EEENS1_10collective14CollectiveConvINS1_46MainloopSm90TmaGmmaWarpSpecializedImplicitGemmILS5_0ELi14ELi3EN4cute5tupleIJNSA_1CILi1EEESD_SD_EEENS1_36KernelImplicitTmaWarpSpecializedSm90ELi1EEENSB_IJNSC_ILi128EEESH_NSB_IJNSC_ILi64EEEEEEEEENS_12float_e4m3_tESL_NSA_8TiledMMAINSA_8MMA_AtomIJNSA_4SM904GMMA31MMA_64x128x32_F32E4M3E4M3_SS_TNILNSP_7ScaleInE1ELSR_1EEEEEENSA_6LayoutISE_NSB_IJNSC_ILi0EEESV_SV_EEEEENSB_IJNSA_10UnderscoreESY_SY_EEEEENS7_6detail26Sm90ImplicitGemmTileTraitsINSA_20SM90_TMA_LOAD_IM2COLENSA_14ComposedLayoutINSA_7SwizzleILi2ELi4ELi3EEENSA_18smem_ptr_flag_bitsILi8EEENSU_INSB_IJNSB_IJNSC_ILi8EEENSC_ILi16EEEEEENSB_IJSI_SD_EEENSB_IJSD_NSC_ILi14EEEEEEEEENSB_IJNSB_IJSI_NSC_ILi512EEEEEENSB_IJSD_SV_EEENSB_IJSV_NSC_ILi8192EEEEEEEEEEEEEvEENS12_INSA_13SM90_TMA_LOADES1N_vEEEENS_8epilogue10collective6detail29Sm90TmaWarpSpecializedAdapterINS1T_15DefaultEpilogueISL_NSB_IJNSB_IJllllEEESD_SV_EEES1Y_NS1S_6thread17LinearCombinationISL_Li1EffLNS1Z_9ScaleType4KindE0ELNS_15FloatRoundStyleE2ESL_EENS_4gemm15EpilogueDefaultEEEEEvvEEEEvNT_6ParamsE,(.L_x_302 - _ZN7cutlass13device_kernelINS_4conv6kernel13ConvUniversalINS1_16ConvProblemShapeILNS1_8OperatorE0ELi3EEENS1_10collective14CollectiveConvINS1_46MainloopSm90TmaGmmaWarpSpecializedImplicitGemmILS5_0ELi14ELi3EN4cute5tupleIJNSA_1CILi1EEESD_SD_EEENS1_36KernelImplicitTmaWarpSpecializedSm90ELi1EEENSB_IJNSC_ILi128EEESH_NSB_IJNSC_ILi64EEEEEEEEENS_12float_e4m3_tESL_NSA_8TiledMMAINSA_8MMA_AtomIJNSA_4SM904GMMA31MMA_64x128x32_F32E4M3E4M3_SS_TNILNSP_7ScaleInE1ELSR_1EEEEEENSA_6LayoutISE_NSB_IJNSC_ILi0EEESV_SV_EEEEENSB_IJNSA_10UnderscoreESY_SY_EEEEENS7_6detail26Sm90ImplicitGemmTileTraitsINSA_20SM90_TMA_LOAD_IM2COLENSA_14ComposedLayoutINSA_7SwizzleILi2ELi4ELi3EEENSA_18smem_ptr_flag_bitsILi8EEENSU_INSB_IJNSB_IJNSC_ILi8EEENSC_ILi16EEEEEENSB_IJSI_SD_EEENSB_IJSD_NSC_ILi14EEEEEEEEENSB_IJNSB_IJSI_NSC_ILi512EEEEEENSB_IJSD_SV_EEENSB_IJSV_NSC_ILi8192EEEEEEEEEEEEEvEENS12_INSA_13SM90_TMA_LOADES1N_vEEEENS_8epilogue10collective6detail29Sm90TmaWarpSpecializedAdapterINS1T_15DefaultEpilogueISL_NSB_IJNSB_IJllllEEESD_SV_EEES1Y_NS1S_6thread17LinearCombinationISL_Li1EffLNS1Z_9ScaleType4KindE0ELNS_15FloatRoundStyleE2ESL_EENS_4gemm15EpilogueDefaultEEEEEvvEEEEvNT_6ParamsE)
        .other          _ZN7cutlass13device_kernelINS_4conv6kernel13ConvUniversalINS1_16ConvProblemShapeILNS1_8OperatorE0ELi3EEENS1_10collective14CollectiveConvINS1_46MainloopSm90TmaGmmaWarpSpecializedImplicitGemmILS5_0ELi14ELi3EN4cute5tupleIJNSA_1CILi1EEESD_SD_EEENS1_36KernelImplicitTmaWarpSpecializedSm90ELi1EEENSB_IJNSC_ILi128EEESH_NSB_IJNSC_ILi64EEEEEEEEENS_12float_e4m3_tESL_NSA_8TiledMMAINSA_8MMA_AtomIJNSA_4SM904GMMA31MMA_64x128x32_F32E4M3E4M3_SS_TNILNSP_7ScaleInE1ELSR_1EEEEEENSA_6LayoutISE_NSB_IJNSC_ILi0EEESV_SV_EEEEENSB_IJNSA_10UnderscoreESY_SY_EEEEENS7_6detail26Sm90ImplicitGemmTileTraitsINSA_20SM90_TMA_LOAD_IM2COLENSA_14ComposedLayoutINSA_7SwizzleILi2ELi4ELi3EEENSA_18smem_ptr_flag_bitsILi8EEENSU_INSB_IJNSB_IJNSC_ILi8EEENSC_ILi16EEEEEENSB_IJSI_SD_EEENSB_IJSD_NSC_ILi14EEEEEEEEENSB_IJNSB_IJSI_NSC_ILi512EEEEEENSB_IJSD_SV_EEENSB_IJSV_NSC_ILi8192EEEEEEEEEEEEEvEENS12_INSA_13SM90_TMA_LOADES1N_vEEEENS_8epilogue10collective6detail29Sm90TmaWarpSpecializedAdapterINS1T_15DefaultEpilogueISL_NSB_IJNSB_IJllllEEESD_SV_EEES1Y_NS1S_6thread17LinearCombinationISL_Li1EffLNS1Z_9ScaleType4KindE0ELNS_15FloatRoundStyleE2ESL_EENS_4gemm15EpilogueDefaultEEEEEvvEEEEvNT_6ParamsE,@"STO_CUDA_ENTRY STV_DEFAULT"
_ZN7cutlass13device_kernelINS_4conv6kernel13ConvUniversalINS1_16ConvProblemShapeILNS1_8OperatorE0ELi3EEENS1_10collective14CollectiveConvINS1_46MainloopSm90TmaGmmaWarpSpecializedImplicitGemmILS5_0ELi14ELi3EN4cute5tupleIJNSA_1CILi1EEESD_SD_EEENS1_36KernelImplicitTmaWarpSpecializedSm90ELi1EEENSB_IJNSC_ILi128EEESH_NSB_IJNSC_ILi64EEEEEEEEENS_12float_e4m3_tESL_NSA_8TiledMMAINSA_8MMA_AtomIJNSA_4SM904GMMA31MMA_64x128x32_F32E4M3E4M3_SS_TNILNSP_7ScaleInE1ELSR_1EEEEEENSA_6LayoutISE_NSB_IJNSC_ILi0EEESV_SV_EEEEENSB_IJNSA_10UnderscoreESY_SY_EEEEENS7_6detail26Sm90ImplicitGemmTileTraitsINSA_20SM90_TMA_LOAD_IM2COLENSA_14ComposedLayoutINSA_7SwizzleILi2ELi4ELi3EEENSA_18smem_ptr_flag_bitsILi8EEENSU_INSB_IJNSB_IJNSC_ILi8EEENSC_ILi16EEEEEENSB_IJSI_SD_EEENSB_IJSD_NSC_ILi14EEEEEEEEENSB_IJNSB_IJSI_NSC_ILi512EEEEEENSB_IJSD_SV_EEENSB_IJSV_NSC_ILi8192EEEEEEEEEEEEEvEENS12_INSA_13SM90_TMA_LOADES1N_vEEEENS_8epilogue10collective6detail29Sm90TmaWarpSpecializedAdapterINS1T_15DefaultEpilogueISL_NSB_IJNSB_IJllllEEESD_SV_EEES1Y_NS1S_6thread17LinearCombinationISL_Li1EffLNS1Z_9ScaleType4KindE0ELNS_15FloatRoundStyleE2ESL_EENS_4gemm15EpilogueDefaultEEEEEvvEEEEvNT_6ParamsE:
[----:B------:R-:W-:Y:S01]  /*0000*/  LDC R1, c[0x0][0x28] ;  /* 0x00000a00ff017b82 */ /* 0x000fe20000000800 */
[----:B------:R-:W0:Y:S01]  /*0010*/  S2R R8, SR_TID.X ;  /* 0x0000000000087919 */ /* 0x000e220000002100 */
[----:B------:R-:W-:Y:S01]  /*0020*/  ELECT P0, URZ, PT ;  /* 0x00000000003f782f */ /* 0x000fe20003800000 */
[----:B------:R-:W-:Y:S01]  /*0030*/  BSSY B0, `(.L_x_0) ;  /* 0x000000f000007945 */ /* 0x000fe20003800000 */
[--C-:B0-----:R-:W-:Y:S02]  /*0040*/  SHF.R.U32.HI R0, RZ, 0x5, R8.reuse ;  /* 0x00000005ff007819 */ /* 0x101fe40000011608 */
[----:B------:R-:W-:-:S03]  /*0050*/  SHF.R.U32.HI R3, RZ, 0x7, R8 ;  /* 0x00000007ff037819 */ /* 0x000fc60000011608 */
[----:B------:R-:W0:Y:S04]  /*0060*/  SHFL.IDX PT, R2, R0, RZ, 0x1f ;  /* 0x00001fff00027589 */ /* 0x000e2800000e0000 */
[----:B------:R1:W2:Y:S01]  /*0070*/  SHFL.IDX PT, R7, R3, RZ, 0x1f ;  /* 0x00001fff03077589 */ /* 0x0002a200000e0000 */
[----:B0-----:R-:W-:-:S13]  /*0080*/  ISETP.NE.OR P0, PT, R2, RZ, !P0 ;  /* 0x000000ff0200720c */ /* 0x001fda0004705670 */
[----:B-12---:R-:W-:Y:S05]  /*0090*/  @P0 BRA `(.L_x_1) ;  /* 0x0000000000200947 */ /* 0x006fea0003800000 */
[----:B------:R-:W-:Y:S02]  /*00a0*/  ULDC.64 UR4, c[0x0][0x198] ;  /* 0x0000660000047ab9 */ /* 0x000fe40000000a00 */
[----:B------:R-:W-:Y:S02]  /*00b0*/  UIADD3 UR6, UP0, UR4, 0xf0, URZ ;  /* 0x000000f004067890 */ /* 0x000fe4000ff1e03f */
[----:B------:R-:W-:Y:S02]  /*00c0*/  UIADD3 UR4, UP1, UR4, 0x270, URZ ;  /* 0x0000027004047890 */ /* 0x000fe4000ff3e03f */
[----:B------:R-:W-:Y:S02]  /*00d0*/  UIADD3.X UR7, URZ, UR5, URZ, UP0, !UPT ;  /* 0x000000053f077290 */ /* 0x000fe400087fe43f */
[----:B------:R-:W-:-:S07]  /*00e0*/  UIADD3.X UR5, URZ, UR5, URZ, UP1, !UPT ;  /* 0x000000053f057290 */ /* 0x000fce0008ffe43f */
[----:B------:R0:W-:Y:S02]  /*00f0*/  UTMACCTL.PF [UR6] ;  /* 0x00000000060079b9 */ /* 0x0001e40008040000 */
[----:B------:R0:W-:Y:S02]  /*0100*/  UTMACCTL.PF [UR4] ;  /* 0x00000000040079b9 */ /* 0x0001e40008040000 */
[----:B0-----:R-:W-:Y:S01]  /*0110*/  NOP ;  /* 0x0000000000007918 */ /* 0x001fe20000000000 */
.L_x_1:
[----:B------:R-:W-:Y:S05]  /*0120*/  BSYNC B0 ;  /* 0x0000000000007941 */ /* 0x000fea0003800000 */
.L_x_0:
[----:B------:R-:W0:Y:S01]  /*0130*/  SHFL.IDX PT, R0, R0, RZ, 0x1f ;  /* 0x00001fff00007589 */ /* 0x000e2200000e0000 */
[----:B------:R-:W-:-:S04]  /*0140*/  SHF.R.S32.HI R3, RZ, 0x1f, R2 ;  /* 0x0000001fff037819 */ /* 0x000fc80000011402 */
[----:B------:R-:W-:Y:S02]  /*0150*/  LEA.HI R3, R3, R2, RZ, 0x2 ;  /* 0x0000000203037211 */ /* 0x000fe400078f10ff */
[----:B0-----:R-:W-:-:S13]  /*0160*/  ISETP.NE.AND P0, PT, R0, RZ, PT ;  /* 0x000000ff0000720c */ /* 0x001fda0003f05270 */
[----:B------:R-:W-:Y:S05]  /*0170*/  @P0 BRA `(.L_x_2) ;  /* 0x0000000000b40947 */ /* 0x000fea0003800000 */
[----:B------:R-:W-:Y:S01]  /*0180*/  ELECT P0, URZ, PT ;  /* 0x00000000003f782f */ /* 0x000fe20003800000 */
[----:B------:R-:W-:-:S12]  /*0190*/  BSSY B0, `(.L_x_2) ;  /* 0x000002b000007945 */ /* 0x000fd80003800000 */
[----:B------:R-:W-:Y:S05]  /*01a0*/  @!P0 BRA `(.L_x_3) ;  /* 0x0000000000a48947 */ /* 0x000fea0003800000 */
[----:B------:R-:W0:Y:S01]  /*01b0*/  S2UR UR8, SR_CgaCtaId ;  /* 0x00000000000879c3 */ /* 0x000e220000008800 */
[----:B------:R-:W-:Y:S01]  /*01c0*/  UMOV UR4, 0x400 ;  /* 0x0000040000047882 */ /* 0x000fe20000000000 */
[----:B------:R-:W-:Y:S01]  /*01d0*/  UMOV UR5, 0x1 ;  /* 0x0000000100057882 */ /* 0x000fe20000000000 */
[----:B------:R-:W-:Y:S02]  /*01e0*/  UMOV UR6, 0x80 ;  /* 0x0000008000067882 */ /* 0x000fe40000000000 */
[----:B------:R-:W-:-:S04]  /*01f0*/  UIADD3 UR6, -UR6, 0x100000, URZ ;  /* 0x0010000006067890 */ /* 0x000fc8000fffe13f */
[----:B------:R-:W-:Y:S02]  /*0200*/  USHF.L.U32 UR7, UR6, 0xb, URZ ;  /* 0x0000000b06077899 */ /* 0x000fe4000800063f */
[----:B------:R-:W-:Y:S02]  /*0210*/  USHF.L.U32 UR6, UR6, 0x1, URZ ;  /* 0x0000000106067899 */ /* 0x000fe4000800063f */
[----:B0-----:R-:W-:Y:S02]  /*0220*/  ULEA UR8, UR8, UR4, 0x18 ;  /* 0x0000000408087291 */ /* 0x001fe4000f8ec03f */
[----:B------:R-:W-:-:S04]  /*0230*/  UIADD3 UR4, -UR5, 0x100000, URZ ;  /* 0x0010000005047890 */ /* 0x000fc8000fffe13f */
[----:B------:R-:W-:Y:S02]  /*0240*/  USHF.L.U32 UR5, UR4, 0xb, URZ ;  /* 0x0000000b04057899 */ /* 0x000fe4000800063f */
[----:B------:R-:W-:Y:S01]  /*0250*/  USHF.L.U32 UR4, UR4, 0x1, URZ ;  /* 0x0000000104047899 */ /* 0x000fe2000800063f */
[----:B------:R-:W0:Y:S11]  /*0260*/  FENCE.VIEW.ASYNC.S ;  /* 0x00000000000073c6 */ /* 0x000e360000000000 */
[----:B0-----:R0:W1:Y:S01]  /*0270*/  SYNCS.EXCH.64 URZ, [UR8+0x38000], UR4 ;  /* 0x03800004083f75b2 */ /* 0x0010620008000100 */
[----:B------:R0:W2:Y:S01]  /*0280*/  SYNCS.EXCH.64 URZ, [UR8+0x38070], UR6 ;  /* 0x03807006083f75b2 */ /* 0x0000a20008000100 */
[----:B------:R0:W3:Y:S01]  /*0290*/  SYNCS.EXCH.64 URZ, [UR8+0x38008], UR4 ;  /* 0x03800804083f75b2 */ /* 0x0000e20008000100 */
[----:B------:R0:W4:Y:S01]  /*02a0*/  SYNCS.EXCH.64 URZ, [UR8+0x38078], UR6 ;  /* 0x03807806083f75b2 */ /* 0x0001220008000100 */
[----:B------:R0:W0:Y:S01]  /*02b0*/  SYNCS.EXCH.64 URZ, [UR8+0x38010], UR4 ;  /* 0x03801004083f75b2 */ /* 0x0000220008000100 */
        /* <DEDUP_REMOVED lines=23> */
[----:B-1234-:R-:W-:Y:S01]  /*0430*/  NOP ;  /* 0x0000000000007918 */ /* 0x01efe20000000000 */
.L_x_3:
[----:B0-----:R-:W-:Y:S05]  /*0440*/  BSYNC B0 ;  /* 0x0000000000007941 */ /* 0x001fea0003800000 */
.L_x_2:
[----:B------:R-:W-:Y:S01]  /*0450*/  ULDC.64 UR4, c[0x0][0x618] ;  /* 0x0001860000047ab9 */ /* 0x000fe20000000a00 */
[----:B------:R-:W-:Y:S01]  /*0460*/  LOP3.LUT R3, R3, 0xfffffffc, RZ, 0xc0, !PT ;  /* 0xfffffffc03037812 */ /* 0x000fe200078ec0ff */
[----:B------:R-:W-:Y:S01]  /*0470*/  NOP ;  /* 0x0000000000007918 */ /* 0x000fe20000000000 */
[----:B------:R-:W-:Y:S01]  /*0480*/  ISETP.NE.U32.AND P0, PT, RZ, UR4, PT ;  /* 0x00000004ff007c0c */ /* 0x000fe2000bf05070 */
[----:B------:R-:W-:Y:S01]  /*0490*/  NOP ;  /* 0x0000000000007918 */ /* 0x000fe20000000000 */
[----:B------:R-:W-:Y:S01]  /*04a0*/  BAR.SYNC.DEFER_BLOCKING 0x0 ;  /* 0x0000000000007b1d */ /* 0x000fe20000010000 */
[----:B------:R-:W-:Y:S01]  /*04b0*/  IMAD.IADD R6, R2, 0x1, -R3 ;  /* 0x0000000102067824 */ /* 0x000fe200078e0a03 */
[----:B------:R-:W-:Y:S02]  /*04c0*/  ISETP.NE.AND.EX P0, PT, RZ, UR5, PT, P0 ;  /* 0x00000005ff007c0c */ /* 0x000fe4000bf05300 */
[C---:B------:R-:W-:Y:S02]  /*04d0*/  ISETP.NE.AND P2, PT, R7.reuse, 0x1, PT ;  /* 0x000000010700780c */ /* 0x040fe40003f45270 */
[----:B------:R-:W-:Y:S01]  /*04e0*/  LOP3.LUT P1, RZ, R7, R6, RZ, 0xfc, !PT ;  /* 0x0000000607ff7212 */ /* 0x000fe2000782fcff */
[----:B------:R-:W-:-:S03]  /*04f0*/  ULDC.64 UR12, c[0x0][0x208] ;  /* 0x00008200000c7ab9 */ /* 0x000fc60000000a00 */
[----:B------:R-:W-:-:S04]  /*0500*/  SEL R3, RZ, 0x1, P1 ;  /* 0x00000001ff037807 */ /* 0x000fc80000800000 */
[----:B------:R-:W-:Y:S01]  /*0510*/  SEL R3, R3, 0x2, P2 ;  /* 0x0000000203037807 */ /* 0x000fe20001000000 */
[----:B------:R-:W-:Y:S06]  /*0520*/  @!P0 BRA `(.L_x_4) ;  /* 0x00000000001c8947 */ /* 0x000fec0003800000 */
[----:B------:R-:W0:Y:S02]  /*0530*/  LDC.64 R4, c[0x0][0x618] ;  /* 0x00018600ff047b82 */ /* 0x000e240000000a00 */
[----:B0-----:R-:W2:Y:S02]  /*0540*/  LDG.E.64 R4, desc[UR12][R4.64] ;  /* 0x0000000c04047981 */ /* 0x001ea4000c1e1b00 */
[----:B--2---:R-:W-:-:S04]  /*0550*/  ISETP.NE.U32.AND P0, PT, R4, RZ, PT ;  /* 0x000000ff0400720c */ /* 0x004fc80003f05070 */
[----:B------:R-:W-:-:S13]  /*0560*/  ISETP.NE.AND.EX P0, PT, R5, RZ, PT, P0 ;  /* 0x000000ff0500720c */ /* 0x000fda0003f05300 */
[----:B------:R-:W-:Y:S05]  /*0570*/  @!P0 BRA `(.L_x_4) ;  /* 0x0000000000088947 */ /* 0x000fea0003800000 */
[----:B------:R2:W5:Y:S01]  /*0580*/  LD.E R0, desc[UR12][R4.64] ;  /* 0x0000000c04007980 */ /* 0x000562000c101900 */
[----:B------:R-:W-:Y:S05]  /*0590*/  BRA `(.L_x_5) ;  /* 0x0000000000207947 */ /* 0x000fea0003800000 */
.L_x_4:
[----:B------:R-:W-:Y:S02]  /*05a0*/  ULDC.64 UR4, c[0x0][0x608] ;  /* 0x0001820000047ab9 */ /* 0x000fe40000000a00 */
[----:B------:R-:W-:-:S04]  /*05b0*/  ISETP.NE.U32.AND P0, PT, RZ, UR4, PT ;  /* 0x00000004ff007c0c */ /* 0x000fc8000bf05070 */
[----:B------:R-:W-:-:S13]  /*05c0*/  ISETP.NE.AND.EX P0, PT, RZ, UR5, PT, P0 ;  /* 0x00000005ff007c0c */ /* 0x000fda000bf05300 */
[----:B------:R-:W-:Y:S05]  /*05d0*/  @!P0 BRA `(.L_x_6) ;  /* 0x00000000000c8947 */ /* 0x000fea0003800000 */
[----:B------:R-:W0:Y:S02]  /*05e0*/  LDC.64 R4, c[0x0][0x608] ;  /* 0x00018200ff047b82 */ /* 0x000e240000000a00 */
[----:B0-----:R0:W5:Y:S01]  /*05f0*/  LDG.E R0, desc[UR12][R4.64] ;  /* 0x0000000c04007981 */ /* 0x001162000c1e1900 */
[----:B------:R-:W-:Y:S05]  /*0600*/  BRA `(.L_x_5) ;  /* 0x0000000000047947 */ /* 0x000fea0003800000 */
.L_x_6:
[----:B------:R-:W1:Y:S02]  /*0610*/  LDC R0, c[0x0][0x600] ;  /* 0x00018000ff007b82 */ /* 0x000e640000000800 */
.L_x_5:
[----:B------:R-:W-:Y:S02]  /*0620*/  ULDC.64 UR4, c[0x0][0x620] ;  /* 0x0001880000047ab9 */ /* 0x000fe40000000a00 */
[----:B------:R-:W-:-:S04]  /*0630*/  ISETP.NE.U32.AND P0, PT, RZ, UR4, PT ;  /* 0x00000004ff007c0c */ /* 0x000fc8000bf05070 */
[----:B------:R-:W-:-:S13]  /*0640*/  ISETP.NE.AND.EX P0, PT, RZ, UR5, PT, P0 ;  /* 0x00000005ff007c0c */ /* 0x000fda000bf05300 */
[----:B------:R-:W-:Y:S05]  /*0650*/  @!P0 BRA `(.L_x_7) ;  /* 0x00000000001c8947 */ /* 0x000fea0003800000 */
[----:B0-2---:R-:W0:Y:S02]  /*0660*/  LDC.64 R4, c[0x0][0x620] ;  /* 0x00018800ff047b82 */ /* 0x005e240000000a00 */
[----:B0-----:R-:W2:Y:S02]  /*0670*/  LDG.E.64 R4, desc[UR12][R4.64] ;  /* 0x0000000c04047981 */ /* 0x001ea4000c1e1b00 */
[----:B--2---:R-:W-:-:S04]  /*0680*/  ISETP.NE.U32.AND P0, PT, R4, RZ, PT ;  /* 0x000000ff0400720c */ /* 0x004fc80003f05070 */
[----:B------:R-:W-:-:S13]  /*0690*/  ISETP.NE.AND.EX P0, PT, R5, RZ, PT, P0 ;  /* 0x000000ff0500720c */ /* 0x000fda0003f05300 */
[----:B------:R-:W-:Y:S05]  /*06a0*/  @!P0 BRA `(.L_x_7) ;  /* 0x0000000000088947 */ /* 0x000fea0003800000 */
[----:B------:R0:W5:Y:S01]  /*06b0*/  LD.E R2, desc[UR12][R4.64] ;  /* 0x0000000c04027980 */ /* 0x000162000c101900 */
[----:B------:R-:W-:Y:S05]  /*06c0*/  BRA `(.L_x_8) ;  /* 0x0000000000207947 */ /* 0x000fea0003800000 */
.L_x_7:
[----:B------:R-:W-:Y:S02]  /*06d0*/  ULDC.64 UR4, c[0x0][0x610] ;  /* 0x0001840000047ab9 */ /* 0x000fe40000000a00 */
[----:B------:R-:W-:-:S04]  /*06e0*/  ISETP.NE.U32.AND P0, PT, RZ, UR4, PT ;  /* 0x00000004ff007c0c */ /* 0x000fc8000bf05070 */
[----:B------:R-:W-:-:S13]  /*06f0*/  ISETP.NE.AND.EX P0, PT, RZ, UR5, PT, P0 ;  /* 0x00000005ff007c0c */ /* 0x000fda000bf05300 */
[----:B------:R-:W-:Y:S05]  /*0700*/  @!P0 BRA `(.L_x_9) ;  /* 0x00000000000c8947 */ /* 0x000fea0003800000 */
[----:B0-2---:R-:W0:Y:S02]  /*0710*/  LDC.64 R4, c[0x0][0x610] ;  /* 0x00018400ff047b82 */ /* 0x005e240000000a00 */
[----:B0-----:R4:W5:Y:S01]  /*0720*/  LDG.E R2, desc[UR12][R4.64] ;  /* 0x0000000c04027981 */ /* 0x001962000c1e1900 */
[----:B------:R-:W-:Y:S05]  /*0730*/  BRA `(.L_x_8) ;  /* 0x0000000000047947 */ /* 0x000fea0003800000 */
.L_x_9:
[----:B------:R-:W3:Y:S02]  /*0740*/  LDC R2, c[0x0][0x604] ;  /* 0x00018100ff027b82 */ /* 0x000ee40000000800 */
.L_x_8:
[----:B0-2-4-:R-:W0:Y:S01]  /*0750*/  LDC R4, c[0x0][0x3e8] ;  /* 0x0000fa00ff047b82 */ /* 0x015e220000000800 */
[----:B------:R-:W-:Y:S01]  /*0760*/  ULDC UR4, c[0x0][0x3dc] ;  /* 0x0000f70000047ab9 */ /* 0x000fe20000000800 */
[----:B------:R-:W-:Y:S01]  /*0770*/  ISETP.NE.AND P0, PT, R7, RZ, PT ;  /* 0x000000ff0700720c */ /* 0x000fe20003f05270 */
[----:B------:R-:W-:Y:S01]  /*0780*/  UIADD3 UR4, UR4, 0x3f, URZ ;  /* 0x0000003f04047890 */ /* 0x000fe2000fffe03f */
[----:B------:R-:W-:-:S03]  /*0790*/  ULDC.64 UR6, c[0x0][0x3e0] ;  /* 0x0000f80000067ab9 */ /* 0x000fc60000000a00 */
[----:B------:R-:W-:Y:S02]  /*07a0*/  USHF.R.S32.HI UR5, URZ, 0x1f, UR4 ;  /* 0x0000001f3f057899 */ /* 0x000fe40008011404 */
[----:B------:R-:W-:Y:S02]  /*07b0*/  UIMAD UR6, UR7, UR6, URZ ;  /* 0x00000006070672a4 */ /* 0x000fe4000f8e023f */
[----:B------:R-:W-:-:S04]  /*07c0*/  ULEA.HI UR5, UR5, UR4, URZ, 0x6 ;  /* 0x0000000405057291 */ /* 0x000fc8000f8f303f */
[----:B------:R-:W-:Y:S01]  /*07d0*/  USHF.R.S32.HI UR15, URZ, 0x6, UR5 ;  /* 0x000000063f0f7899 */ /* 0x000fe20008011405 */
[----:B0-----:R-:W-:-:S05]  /*07e0*/  IMAD R4, R4, UR6, RZ ;  /* 0x0000000604047c24 */ /* 0x001fca000f8e02ff */
[----:B------:R-:W-:Y:S01]  /*07f0*/  IMAD R4, R4, UR15, RZ ;  /* 0x0000000f04047c24 */ /* 0x000fe2000f8e02ff */
[----:B------:R-:W-:Y:S06]  /*0800*/  @!P0 BRA `(.L_x_10) ;  /* 0x00000098006c8947 */ /* 0x000fec0003800000 */
[----:B------:R-:W-:-:S13]  /*0810*/  ISETP.NE.AND P0, PT, R7, 0x1, PT ;  /* 0x000000010700780c */ /* 0x000fda0003f05270 */
[----:B------:R-:W-:Y:S05]  /*0820*/  @P0 EXIT ;  /* 0x000000000000094d */ /* 0x000fea0003800000 */
[----:B------:R-:W-:Y:S01]  /*0830*/  ISETP.GE.AND P0, PT, R4, 0x1, PT ;  /* 0x000000010400780c */ /* 0x000fe20003f06270 */
[----:B------:R-:W-:Y:S01]  /*0840*/  UMOV UR4, URZ ;  /* 0x0000003f00047c82 */ /* 0x000fe20008000000 */
[----:B------:R-:W-:Y:S02]  /*0850*/  CS2R R86, SRZ ;  /* 0x0000000000567805 */ /* 0x000fe4000001ff00 */
[----:B------:R-:W-:Y:S02]  /*0860*/  CS2R R88, SRZ ;  /* 0x0000000000587805 */ /* 0x000fe4000001ff00 */
[----:B------:R-:W-:Y:S02]  /*0870*/  CS2R R90, SRZ ;  /* 0x00000000005a7805 */ /* 0x000fe4000001ff00 */
[----:B------:R-:W-:Y:S02]  /*0880*/  CS2R R92, SRZ ;  /* 0x00000000005c7805 */ /* 0x000fe4000001ff00 */
[----:B------:R-:W-:-:S02]  /*0890*/  CS2R R94, SRZ ;  /* 0x00000000005e7805 */ /* 0x000fc4000001ff00 */
[----:B------:R-:W-:Y:S02]  /*08a0*/  CS2R R96, SRZ ;  /* 0x0000000000607805 */ /* 0x000fe4000001ff00 */
        /* <DEDUP_REMOVED lines=57> */
[----:B------:R-:W-:Y:S01]  /*0c40*/  CS2R R84, SRZ ;  /* 0x0000000000547805 */ /* 0x000fe2000001ff00 */
[----:B------:R-:W-:Y:S06]  /*0c50*/  @!P0 BRA `(.L_x_11) ;  /* 0x0000000000988947 */ /* 0x000fec0003800000 */
[----:B------:R-:W-:-:S04]  /*0c60*/  LOP3.LUT R5, R3, 0x1, RZ, 0xfc, !PT ;  /* 0x0000000103057812 */ /* 0x000fc800078efcff */
[----:B------:R-:W-:-:S13]  /*0c70*/  ISETP.NE.AND P1, PT, R5, 0x3, PT ;  /* 0x000000030500780c */ /* 0x000fda0003f25270 */
[----:B------:R-:W-:Y:S05]  /*0c80*/  @!P1 BRA `(.L_x_12) ;  /* 0x0000000000049947 */ /* 0x000fea0003800000 */
[----:B------:R-:W-:Y:S01]  /*0c90*/  BPT.TRAP 0x1 ;  /* 0x000000040000795c */ /* 0x000fe20000300000 */
.L_x_12:
[----:B------:R-:W0:Y:S01]  /*0ca0*/  S2UR UR5, SR_CgaCtaId ;  /* 0x00000000000579c3 */ /* 0x000e220000008800 */
[----:B------:R-:W-:Y:S01]  /*0cb0*/  SHF.L.U32 R5, RZ, 0x1f, RZ ;  /* 0x0000001fff057819 */ /* 0x000fe200000006ff */
[----:B------:R-:W-:Y:S02]  /*0cc0*/  UMOV UR4, 0x400 ;  /* 0x0000040000047882 */ /* 0x000fe40000000000 */
[----:B0-----:R-:W-:-:S12]  /*0cd0*/  ULEA UR4, UR5, UR4, 0x18 ;  /* 0x0000000405047291 */ /* 0x001fd8000f8ec03f */
.L_x_13:
[----:B0-----:R-:W-:-:S04]  /*0ce0*/  IMAD.U32 R6, RZ, RZ, UR4 ;  /* 0x00000004ff067e24 */ /* 0x001fc8000f8e00ff */
[----:B------:R0:W2:Y:S03]  /*0cf0*/  SYNCS.PHASECHK.TRANS64.TRYWAIT P1, [R6+URZ+0x38000], R5 ;  /* 0x03800005060075a7 */ /* 0x0000a6000802017f */
[----:B--2---:R-:W-:Y:S05]  /*0d00*/  @!P1 NANOSLEEP.SYNCS 0x989680 ;  /* 0x009896800000995d */ /* 0x004fea0003900000 */
[----:B------:R-:W2:Y:S02]  /*0d10*/  @!P1 SYNCS.PHASECHK.TRANS64 P1, [R6+URZ+0x38000], R5 ;  /* 0x03800005060095a7 */ /* 0x000ea4000802007f */
[----:B--2---:R-:W-:Y:S05]  /*0d20*/  @!P1 BRA `(.L_x_13) ;  /* 0xfffffffc00ec9947 */ /* 0x004fea000383ffff */
[----:B------:R-:W-:Y:S01]  /*0d30*/  UIADD3 UR5, UR4, 0x1c000, URZ ;  /* 0x0001c00004057890 */ /* 0x000fe2000fffe03f */
[----:B------:R-:W-:Y:S01]  /*0d40*/  WARPGROUP.ARRIVE ;  /* 0x00000000000079c5 */ /* 0x000fe20000000000 */
[----:B------:R-:W-:Y:S02]  /*0d50*/  USHF.R.U32.HI UR4, URZ, 0x4, UR4 ;  /* 0x000000043f047899 */ /* 0x000fe40008011604 */
[----:B------:R-:W-:Y:S02]  /*0d60*/  USHF.R.U32.HI UR5, URZ, 0x4, UR5 ;  /* 0x000000043f057899 */ /* 0x000fe40008011605 */
[----:B------:R-:W-:Y:S02]  /*0d70*/  ULOP3.LUT UR4, UR4, 0x3fff, URZ, 0xc0, !UPT ;  /* 0x00003fff04047892 */ /* 0x000fe4000f8ec03f */
[----:B------:R-:W-:Y:S02]  /*0d80*/  ULOP3.LUT UR5, UR5, 0x3fff, URZ, 0xc0, !UPT ;  /* 0x00003fff05057892 */ /* 0x000fe4000f8ec03f */
[----:B------:R-:W-:-:S02]  /*0d90*/  ULOP3.LUT UR8, UR4, 0x10000, URZ, 0xfc, !UPT ;  /* 0x0001000004087892 */ /* 0x000fc4000f8efc3f */
[----:B------:R-:W-:Y:S01]  /*0da0*/  ULOP3.LUT UR9, UR5, 0x10000, URZ, 0xfc, !UPT ;  /* 0x0001000005097892 */ /* 0x000fe2000f8efc3f */
[----:B------:R-:W-:Y:S02]  /*0db0*/  UMOV UR7, 0x80000020 ;  /* 0x8000002000077882 */ /* 0x000fe40000000000 */
[----:B------:R-:W-:Y:S02]  /*0dc0*/  UMOV UR5, 0x80000020 ;  /* 0x8000002000057882 */ /* 0x000fe40000000000 */
[----:B------:R-:W-:Y:S02]  /*0dd0*/  UMOV UR4, UR8 ;  /* 0x0000000800047c82 */ /* 0x000fe40008000000 */
[----:B------:R-:W-:Y:S02]  /*0de0*/  UMOV UR6, UR9 ;  /* 0x0000000900067c82 */ /* 0x000fe40008000000 */
[----:B------:R-:W-:Y:S01]  /*0df0*/  QGMMA.64x128x32.F32.E4M3.E4M3 R88, gdesc[UR4], RZ, !UPT ;  /* 0x01e00000045879f3 */ /* 0x000fe2000c7008ff */
[----:B------:R-:W-:Y:S01]  /*0e00*/  UIADD3 UR4, UR8, 0x100, URZ ;  /* 0x0000010008047890 */ /* 0x000fe2000fffe03f */
[----:B------:R-:W-:-:S10]  /*0e10*/  UMOV UR5, 0x80000020 ;  /* 0x8000002000057882 */ /* 0x000fd40000000000 */
[----:B------:R-:W-:Y:S01]  /*0e20*/  QGMMA.64x128x32.F32.E4M3.E4M3 R24, gdesc[UR4], RZ, !UPT ;  /* 0x01e00000041879f3 */ /* 0x000fe2000c7008ff */
[----:B------:R-:W-:Y:S02]  /*0e30*/  UIADD3 UR4, UR8, 0x2, URZ ;  /* 0x0000000208047890 */ /* 0x000fe4000fffe03f */
[----:B------:R-:W-:Y:S01]  /*0e40*/  UIADD3 UR6, UR9, 0x2, URZ ;  /* 0x0000000209067890 */ /* 0x000fe2000fffe03f */
[----:B------:R-:W-:Y:S01]  /*0e50*/  UMOV UR5, 0x80000020 ;  /* 0x8000002000057882 */ /* 0x000fe20000000000 */
[----:B------:R-:W-:-:S07]  /*0e60*/  UMOV UR7, 0x80000020 ;  /* 0x8000002000077882 */ /* 0x000fce0000000000 */
[----:B------:R-:W-:Y:S01]  /*0e70*/  QGMMA.64x128x32.F32.E4M3.E4M3 R88, gdesc[UR4], R88 ;  /* 0x01e00000045879f3 */ /* 0x000fe20008700858 */
[----:B------:R-:W-:Y:S01]  /*0e80*/  UIADD3 UR4, UR8, 0x102, URZ ;  /* 0x0000010208047890 */ /* 0x000fe2000fffe03f */
[----:B------:R-:W-:-:S10]  /*0e90*/  UMOV UR5, 0x80000020 ;  /* 0x8000002000057882 */ /* 0x000fd40000000000 */
[----:B------:R-:W-:Y:S01]  /*0ea0*/  QGMMA.64x128x32.F32.E4M3.E4M3 R24, gdesc[UR4], R24, gsb0 ;  /* 0x01e00000041879f3 */ /* 0x000fe20008000818 */
[----:B------:R-:W-:-:S05]  /*0eb0*/  UMOV UR4, 0x1 ;  /* 0x0000000100047882 */ /* 0x000fca0000000000 */
.L_x_11:
[----:B0-----:R-:W-:-:S05]  /*0ec0*/  VIMNMX R5, R4, 0x1, PT ;  /* 0x0000000104057848 */ /* 0x001fca0003fe0100 */
[----:B------:R-:W-:-:S05]  /*0ed0*/  IMAD.IADD R6, R4, 0x1, -R5 ;  /* 0x0000000104067824 */ /* 0x000fca00078e0a05 */
[----:B------:R-:W-:-:S13]  /*0ee0*/  ISETP.GE.AND P1, PT, R6, 0x1, PT ;  /* 0x000000010600780c */ /* 0x000fda0003f26270 */
[----:B------:R-:W-:Y:S05]  /*0ef0*/  @!P1 BRA `(.L_x_14) ;  /* 0x0000000400089947 */ /* 0x000fea0003800000 */
[----:B------:R-:W0:Y:S01]  /*0f00*/  S2UR UR6, SR_CgaCtaId ;  /* 0x00000000000679c3 */ /* 0x000e220000008800 */
[----:B------:R-:W-:Y:S01]  /*0f10*/  UMOV UR5, 0x400 ;  /* 0x0000040000057882 */ /* 0x000fe20000000000 */
[----:B------:R-:W-:Y:S01]  /*0f20*/  LOP3.LUT R9, R3, 0x1, RZ, 0xfc, !PT ;  /* 0x0000000103097812 */ /* 0x000fe200078efcff */
[----:B------:R-:W-:Y:S01]  /*0f30*/  IMAD.MOV.U32 R7, RZ, RZ, RZ ;  /* 0x000000ffff077224 */ /* 0x000fe200078e00ff */
[----:B------:R-:W-:Y:S01]  /*0f40*/  UISETP.NE.U32.AND UP0, UPT, UR4, URZ, UPT ;  /* 0x0000003f0400728c */ /* 0x000fe2000bf05070 */
[----:B------:R-:W-:Y:S01]  /*0f50*/  IMAD.MOV.U32 R4, RZ, RZ, R6 ;  /* 0x000000ffff047224 */ /* 0x000fe200078e0006 */
[----:B0-----:R-:W-:-:S04]  /*0f60*/  ULEA UR14, UR6, UR5, 0x18 ;  /* 0x00000005060e7291 */ /* 0x001fc8000f8ec03f */
[----:B------:R-:W-:Y:S02]  /*0f70*/  UIADD3 UR6, UR14, 0x1c000, URZ ;  /* 0x0001c0000e067890 */ /* 0x000fe4000fffe03f */
[----:B------:R-:W-:Y:S02]  /*0f80*/  USHF.R.U32.HI UR5, URZ, 0x4, UR14 ;  /* 0x000000043f057899 */ /* 0x000fe4000801160e */
[----:B------:R-:W-:Y:S02]  /*0f90*/  USHF.R.U32.HI UR6, URZ, 0x4, UR6 ;  /* 0x000000043f067899 */ /* 0x000fe40008011606 */
[----:B------:R-:W-:Y:S02]  /*0fa0*/  ULOP3.LUT UR5, UR5, 0x3fff, URZ, 0xc0, !UPT ;  /* 0x00003fff05057892 */ /* 0x000fe4000f8ec03f */
[----:B------:R-:W-:Y:S02]  /*0fb0*/  ULOP3.LUT UR6, UR6, 0x3fff, URZ, 0xc0, !UPT ;  /* 0x00003fff06067892 */ /* 0x000fe4000f8ec03f */
[----:B------:R-:W-:-:S02]  /*0fc0*/  ULOP3.LUT UR15, UR5, 0x10000, URZ, 0xfc, !UPT ;  /* 0x00010000050f7892 */ /* 0x000fc4000f8efc3f */
[----:B------:R-:W-:Y:S01]  /*0fd0*/  ULOP3.LUT UR16, UR6, 0x10000, URZ, 0xfc, !UPT ;  /* 0x0001000006107892 */ /* 0x000fe2000f8efc3f */
[----:B------:R-:W-:-:S11]  /*0fe0*/  UMOV UR5, URZ ;  /* 0x0000003f00057c82 */ /* 0x000fd60008000000 */
.L_x_19:
[----:B------:R-:W-:-:S13]  /*0ff0*/  ISETP.NE.AND P2, PT, R9, 0x3, PT ;  /* 0x000000030900780c */ /* 0x000fda0003f45270 */
[----:B0-----:R-:W-:Y:S05]  /*1000*/  @!P2 BRA `(.L_x_15) ;  /* 0x000000000004a947 */ /* 0x001fea0003800000 */
[----:B------:R-:W-:Y:S01]  /*1010*/  BPT.TRAP 0x1 ;  /* 0x000000040000795c */ /* 0x000fe20000300000 */
.L_x_15:
[----:B------:R-:W-:Y:S01]  /*1020*/  SHF.L.U32 R5, R7, 0x1f, RZ ;  /* 0x0000001f07057819 */ /* 0x000fe200000006ff */
[----:B------:R-:W-:-:S12]  /*1030*/  ULEA UR6, UR4, UR14, 0x3 ;  /* 0x0000000e04067291 */ /* 0x000fd8000f8e183f */
.L_x_16:
[----:B0-----:R-:W-:-:S04]  /*1040*/  IMAD.U32 R8, RZ, RZ, UR6 ;  /* 0x00000006ff087e24 */ /* 0x001fc8000f8e00ff */
[----:B------:R0:W2:Y:S03]  /*1050*/  SYNCS.PHASECHK.TRANS64.TRYWAIT P1, [R8+URZ+0x38000], R5 ;  /* 0x03800005080075a7 */ /* 0x0000a6000802017f */
[----:B--2---:R-:W-:Y:S05]  /*1060*/  @!P1 NANOSLEEP.SYNCS 0x989680 ;  /* 0x009896800000995d */ /* 0x004fea0003900000 */
[----:B------:R-:W2:Y:S02]  /*1070*/  @!P1 SYNCS.PHASECHK.TRANS64 P1, [R8+URZ+0x38000], R5 ;  /* 0x03800005080095a7 */ /* 0x000ea4000802007f */
[----:B--2---:R-:W-:Y:S05]  /*1080*/  @!P1 BRA `(.L_x_16) ;  /* 0xfffffffc00ec9947 */ /* 0x004fea000383ffff */
[----:B------:R-:W-:Y:S01]  /*1090*/  ULEA UR6, UR4, UR15, 0x9 ;  /* 0x0000000f04067291 */ /* 0x000fe2000f8e483f */
[----:B------:R-:W-:Y:S01]  /*10a0*/  WARPGROUP.ARRIVE ;  /* 0x00000000000079c5 */ /* 0x000fe20000000000 */
[----:B------:R-:W-:Y:S01]  /*10b0*/  ULEA UR7, UR4, UR16, 0x9 ;  /* 0x0000001004077291 */ /* 0x000fe2000f8e483f */
[----:B------:R-:W-:Y:S01]  /*10c0*/  UMOV UR9, 0x80000020 ;  /* 0x8000002000097882 */ /* 0x000fe20000000000 */
[----:B------:R-:W-:-:S03]  /*10d0*/  UMOV UR11, 0x80000020 ;  /* 0x80000020000b7882 */ /* 0x000fc60000000000 */
[----:B------:R-:W-:Y:S02]  /*10e0*/  UMOV UR8, UR6 ;  /* 0x0000000600087c82 */ /* 0x000fe40008000000 */
[----:B------:R-:W-:Y:S02]  /*10f0*/  UMOV UR10, UR7 ;  /* 0x00000007000a7c82 */ /* 0x000fe40008000000 */
[----:B------:R-:W-:Y:S01]  /*1100*/  QGMMA.64x128x32.F32.E4M3.E4M3 R88, gdesc[UR8], R88, UP0 ;  /* 0x01e00000085879f3 */ /* 0x000fe2000bf00858 */
[----:B------:R-:W-:Y:S01]  /*1110*/  UIADD3 UR8, UR6, 0x100, URZ ;  /* 0x0000010006087890 */ /* 0x000fe2000fffe03f */
[----:B------:R-:W-:-:S10]  /*1120*/  UMOV UR9, 0x80000020 ;  /* 0x8000002000097882 */ /* 0x000fd40000000000 */
[----:B------:R-:W-:Y:S01]  /*1130*/  QGMMA.64x128x32.F32.E4M3.E4M3 R24, gdesc[UR8], R24, UP0 ;  /* 0x01e00000081879f3 */ /* 0x000fe2000bf00818 */
[----:B------:R-:W-:Y:S02]  /*1140*/  UIADD3 UR8, UR6, 0x2, URZ ;  /* 0x0000000206087890 */ /* 0x000fe4000fffe03f */
[----:B------:R-:W-:Y:S01]  /*1150*/  UIADD3 UR10, UR7, 0x2, URZ ;  /* 0x00000002070a7890 */ /* 0x000fe2000fffe03f */
[----:B------:R-:W-:Y:S01]  /*1160*/  UMOV UR9, 0x80000020 ;  /* 0x8000002000097882 */ /* 0x000fe20000000000 */
[----:B------:R-:W-:-:S07]  /*1170*/  UMOV UR11, 0x80000020 ;  /* 0x80000020000b7882 */ /* 0x000fce0000000000 */
[----:B------:R-:W-:Y:S01]  /*1180*/  QGMMA.64x128x32.F32.E4M3.E4M3 R88, gdesc[UR8], R88 ;  /* 0x01e00000085879f3 */ /* 0x000fe20008700858 */
[----:B------:R-:W-:Y:S01]  /*1190*/  UIADD3 UR8, UR6, 0x102, URZ ;  /* 0x0000010206087890 */ /* 0x000fe2000fffe03f */
[----:B------:R-:W-:-:S10]  /*11a0*/  UMOV UR9, 0x80000020 ;  /* 0x8000002000097882 */ /* 0x000fd40000000000 */
[----:B------:R-:W-:Y:S03]  /*11b0*/  QGMMA.64x128x32.F32.E4M3.E4M3 R24, gdesc[UR8], R24, gsb0 ;  /* 0x01e00000081879f3 */ /* 0x000fe60008000818 */
[----:B------:R-:W-:Y:S02]  /*11c0*/  WARPGROUP.DEPBAR.LE gsb0, 0x1 ;  /* 0x00008000000079c5 */ /* 0x000fe40000010100 */
[----:B------:R-:W-:Y:S05]  /*11d0*/  @!P2 BRA `(.L_x_17) ;  /* 0x000000000004a947 */ /* 0x000fea0003800000 */
[----:B------:R-:W-:Y:S01]  /*11e0*/  BPT.TRAP 0x1 ;  /* 0x000000040000795c */ /* 0x000fe20000300000 */
.L_x_17:
[----:B------:R-:W-:Y:S01]  /*11f0*/  ULEA UR6, UR5, UR14, 0x3 ;  /* 0x0000000e05067291 */ /* 0x000fe2000f8e183f */
[----:B------:R-:W-:-:S03]  /*1200*/  ISETP.GT.U32.AND P1, PT, R3, 0x1, PT ;  /* 0x000000010300780c */ /* 0x000fc60003f24070 */
[----:B------:R-:W-:-:S04]  /*1210*/  UIADD3 UR6, UR6, 0x38070, URZ ;  /* 0x0003807006067890 */ /* 0x000fc8000fffe03f */
[----:B------:R-:W-:-:S09]  /*1220*/  UPRMT UR6, URZ, 0x654, UR6 ;  /* 0x000006543f067896 */ /* 0x000fd20008000006 */
[----:B------:R-:W-:Y:S01]  /*1230*/  SYNCS.ARRIVE.TRANS64.RED.A1T0 RZ, [UR6], RZ ;  /* 0x000000ffffff79a7 */ /* 0x000fe20008100406 */
[----:B------:R-:W-:Y:S05]  /*1240*/  @P1 BRA `(.L_x_18) ;  /* 0x0000000000041947 */ /* 0x000fea0003800000 */
[----:B------:R-:W-:Y:S01]  /*1250*/  BPT.TRAP 0x1 ;  /* 0x000000040000795c */ /* 0x000fe20000300000 */
.L_x_18:
[----:B------:R-:W-:Y:S01]  /*1260*/  UIADD3 UR4, UR4, 0x1, URZ ;  /* 0x0000000104047890 */ /* 0x000fe2000fffe03f */
[C---:B------:R-:W-:Y:S01]  /*1270*/  ISETP.GT.AND P1, PT, R4.reuse, 0x1, PT ;  /* 0x000000010400780c */ /* 0x040fe20003f24270 */
[----:B------:R-:W-:Y:S01]  /*1280*/  UIADD3 UR5, UR5, 0x1, URZ ;  /* 0x0000000105057890 */ /* 0x000fe2000fffe03f */
[----:B------:R-:W-:Y:S01]  /*1290*/  VIADD R4, R4, 0xffffffff ;  /* 0xffffffff04047836 */ /* 0x000fe20000000000 */
[----:B------:R-:W-:Y:S02]  /*12a0*/  UISETP.NE.AND UP0, UPT, UR4, 0xe, UPT ;  /* 0x0000000e0400788c */ /* 0x000fe4000bf05270 */
[----:B------:R-:W-:Y:S02]  /*12b0*/  UISETP.NE.AND UP1, UPT, UR5, 0xe, UPT ;  /* 0x0000000e0500788c */ /* 0x000fe4000bf25270 */
[----:B------:R-:W-:Y:S02]  /*12c0*/  USEL UR6, URZ, 0x1, UP0 ;  /* 0x000000013f067887 */ /* 0x000fe40008000000 */
[----:B------:R-:W-:-:S02]  /*12d0*/  USEL UR4, UR4, URZ, UP0 ;  /* 0x0000003f04047287 */ /* 0x000fc40008000000 */
[----:B------:R-:W-:Y:S02]  /*12e0*/  USEL UR5, UR5, URZ, UP1 ;  /* 0x0000003f05057287 */ /* 0x000fe40008800000 */
[----:B------:R-:W-:Y:S01]  /*12f0*/  UPLOP3.LUT UP0, UPT, UPT, UPT, UPT, 0x80, 0x0 ;  /* 0x000000000000789c */ /* 0x000fe20003f0f070 */
[----:B------:R-:W-:Y:S01]  /*1300*/  LOP3.LUT R7, R7, UR6, RZ, 0x3c, !PT ;  /* 0x0000000607077c12 */ /* 0x000fe2000f8e3cff */
[----:B------:R-:W-:Y:S09]  /*1310*/  @P1 BRA `(.L_x_19) ;  /* 0xfffffffc00341947 */ /* 0x000ff2000383ffff */
.L_x_14:
[----:B------:R-:W-:Y:S02]  /*1320*/  WARPGROUP.DEPBAR.LE gsb0, 0x0 ;  /* 0x00008000000079c5 */ /* 0x000fe40000010000 */
[----:B------:R-:W-:Y:S05]  /*1330*/  @!P0 BRA `(.L_x_20) ;  /* 0x0000000000488947 */ /* 0x000fea0003800000 */
[----:B------:R-:W-:-:S04]  /*1340*/  LOP3.LUT R4, R3, 0x1, RZ, 0xfc, !PT ;  /* 0x0000000103047812 */ /* 0x000fc800078efcff */
[----:B------:R-:W-:-:S13]  /*1350*/  ISETP.NE.AND P0, PT, R4, 0x3, PT ;  /* 0x000000030400780c */ /* 0x000fda0003f05270 */
[----:B------:R-:W-:Y:S05]  /*1360*/  @!P0 BRA `(.L_x_21) ;  /* 0x0000000000048947 */ /* 0x000fea0003800000 */
[----:B------:R-:W-:Y:S01]  /*1370*/  BPT.TRAP 0x1 ;  /* 0x000000040000795c */ /* 0x000fe20000300000 */
.L_x_21:
[----:B------:R-:W2:Y:S01]  /*1380*/  S2R R7, SR_CgaCtaId ;  /* 0x0000000000077919 */ /* 0x000ea20000008800 */
[----:B------:R-:W-:Y:S02]  /*1390*/  SHF.R.U32.HI R4, RZ, 0x1, R6 ;  /* 0x00000001ff047819 */ /* 0x000fe40000011606 */
[----:B------:R-:W-:-:S03]  /*13a0*/  ISETP.GT.U32.AND P0, PT, R3, 0x1, PT ;  /* 0x000000010300780c */ /* 0x000fc60003f04070 */
[----:B0-----:R-:W-:Y:S01]  /*13b0*/  IMAD.WIDE.U32 R4, R4, -0x6db6db6d, RZ ;  /* 0x9249249304047825 */ /* 0x001fe200078e00ff */
[----:B------:R-:W-:-:S04]  /*13c0*/  MOV R4, 0x400 ;  /* 0x0000040000047802 */ /* 0x000fc80000000f00 */
[----:B------:R-:W-:-:S05]  /*13d0*/  SHF.R.U32.HI R5, RZ, 0x2, R5 ;  /* 0x00000002ff057819 */ /* 0x000fca0000011605 */
[----:B------:R-:W-:Y:S01]  /*13e0*/  IMAD R6, R5, -0xe, R6 ;  /* 0xfffffff205067824 */ /* 0x000fe200078e0206 */
[----:B--2---:R-:W-:-:S05]  /*13f0*/  LEA R7, R7, R4, 0x18 ;  /* 0x0000000407077211 */ /* 0x004fca00078ec0ff */
[----:B------:R-:W-:-:S04]  /*1400*/  IMAD R6, R6, 0x8, R7 ;  /* 0x0000000806067824 */ /* 0x000fc800078e0207 */
[----:B------:R-:W-:-:S05]  /*1410*/  VIADD R6, R6, 0x38070 ;  /* 0x0003807006067836 */ /* 0x000fca0000000000 */
[----:B------:R-:W-:-:S04]  /*1420*/  PRMT R6, RZ, 0x654, R6 ;  /* 0x00000654ff067816 */ /* 0x000fc80000000006 */
[----:B------:R2:W-:Y:S01]  /*1430*/  SYNCS.ARRIVE.TRANS64.RED.A1T0 RZ, [R6+URZ], RZ ;  /* 0x000000ff06ff79a7 */ /* 0x0005e2000810043f */
[----:B------:R-:W-:Y:S05]  /*1440*/  @P0 BRA `(.L_x_20) ;  /* 0x0000000000040947 */ /* 0x000fea0003800000 */
[----:B------:R-:W-:Y:S01]  /*1450*/  BPT.TRAP 0x1 ;  /* 0x000000040000795c */ /* 0x000fe20000300000 */
.L_x_20:
[----:B------:R-:W4:Y:S01]  /*1460*/  S2R R4, SR_TID.X ;  /* 0x0000000000047919 */ /* 0x000f220000002100 */
[----:B------:R-:W-:Y:S01]  /*1470*/  ULDC.64 UR4, c[0x0][0x280] ;  /* 0x0000a00000047ab9 */ /* 0x000fe20000000a00 */
[----:B------:R-:W0:Y:S01]  /*1480*/  S2R R12, SR_CTAID.Y ;  /* 0x00000000000c7919 */ /* 0x000e220000002600 */
[----:B------:R-:W1:Y:S01]  /*1490*/  S2R R13, SR_CTAID.X ;  /* 0x00000000000d7919 */ /* 0x000e620000002500 */
[----:B----4-:R-:W-:-:S04]  /*14a0*/  SHF.R.S32.HI R3, RZ, 0x1f, R4 ;  /* 0x0000001fff037819 */ /* 0x010fc80000011404 */
[----:B------:R-:W-:Y:S01]  /*14b0*/  LEA.HI R3, R3, R4, RZ, 0x7 ;  /* 0x0000000403037211 */ /* 0x000fe200078f38ff */
[----:B0-----:R-:W-:-:S03]  /*14c0*/  IMAD.SHL.U32 R12, R12, 0x80, RZ ;  /* 0x000000800c0c7824 */ /* 0x001fc600078e00ff */
[----:B------:R-:W-:Y:S01]  /*14d0*/  LOP3.LUT R3, R3, 0xffffff80, RZ, 0xc0, !PT ;  /* 0xffffff8003037812 */ /* 0x000fe200078ec0ff */
[----:B-1----:R-:W-:Y:S01]  /*14e0*/  IMAD.SHL.U32 R14, R13, 0x80, RZ ;  /* 0x000000800d0e7824 */ /* 0x002fe200078e00ff */
[----:B------:R-:W-:-:S03]  /*14f0*/  ISETP.GE.AND P0, PT, R12, UR5, PT ;  /* 0x000000050c007c0c */ /* 0x000fc6000bf06270 */
[----:B------:R-:W-:Y:S01]  /*1500*/  IMAD.IADD R3, R4, 0x1, -R3 ;  /* 0x0000000104037824 */ /* 0x000fe200078e0a03 */
[----:B------:R-:W-:-:S04]  /*1510*/  ISETP.GE.OR P0, PT, R14, UR4, P0 ;  /* 0x000000040e007c0c */ /* 0x000fc80008706670 */
[----:B------:R-:W-:-:S04]  /*1520*/  SHF.R.S32.HI R4, RZ, 0x1f, R3 ;  /* 0x0000001fff047819 */ /* 0x000fc80000011403 */
[----:B------:R-:W-:-:S04]  /*1530*/  LEA.HI R5, R4, R3, RZ, 0x2 ;  /* 0x0000000304057211 */ /* 0x000fc800078f10ff */
[--C-:B------:R-:W-:Y:S02]  /*1540*/  SHF.R.S32.HI R10, RZ, 0x2, R5.reuse ;  /* 0x00000002ff0a7819 */ /* 0x100fe40000011405 */
[----:B------:R-:W-:-:S04]  /*1550*/  SHF.R.S32.HI R7, RZ, 0x1f, R5 ;  /* 0x0000001fff077819 */ /* 0x000fc80000011405 */
[----:B------:R-:W-:Y:S01]  /*1560*/  LEA.HI R7, R7, R10, RZ, 0x3 ;  /* 0x0000000a07077211 */ /* 0x000fe200078f18ff */
[----:B------:R-:W-:Y:S06]  /*1570*/  @P0 EXIT ;  /* 0x000000000000094d */ /* 0x000fec0003800000 */
[----:B------:R-:W-:Y:S01]  /*1580*/  LOP3.LUT R7, R7, 0xfffffff8, RZ, 0xc0, !PT ;  /* 0xfffffff807077812 */ /* 0x000fe200078ec0ff */
[----:B------:R-:W0:Y:S01]  /*1590*/  LDC.64 R8, c[0x0][0x658] ;  /* 0x00019600ff087b82 */ /* 0x000e220000000a00 */
[----:B--2---:R-:W-:Y:S02]  /*15a0*/  LOP3.LUT R6, R5, 0x7ffffffc, RZ, 0xc0, !PT ;  /* 0x7ffffffc05067812 */ /* 0x004fe400078ec0ff */
[----:B------:R-:W-:Y:S01]  /*15b0*/  LEA.HI R4, R4, R3, RZ, 0x5 ;  /* 0x0000000304047211 */ /* 0x000fe200078f28ff */
[----:B------:R-:W-:Y:S02]  /*15c0*/  IMAD.IADD R10, R10, 0x1, -R7 ;  /* 0x000000010a0a7824 */ /* 0x000fe400078e0a07 */
[----:B------:R-:W-:-:S03]  /*15d0*/  IMAD.IADD R6, R3, 0x1, -R6 ;  /* 0x0000000103067824 */ /* 0x000fc600078e0a06 */
[--C-:B------:R-:W-:Y:S01]  /*15e0*/  SHF.R.S32.HI R11, RZ, 0x1f, R10.reuse ;  /* 0x0000001fff0b7819 */ /* 0x100fe2000001140a */
[----:B------:R-:W-:Y:S02]  /*15f0*/  IMAD.SHL.U32 R3, R6, 0x2, RZ ;  /* 0x0000000206037824 */ /* 0x000fe400078e00ff */
[----:B------:R-:W-:Y:S01]  /*1600*/  IMAD.WIDE R6, R13, 0x80, R10 ;  /* 0x000000800d067825 */ /* 0x000fe200078e020a */
[----:B------:R-:W-:Y:S02]  /*1610*/  SHF.R.S32.HI R11, RZ, 0x5, R4 ;  /* 0x00000005ff0b7819 */ /* 0x000fe40000011404 */
[----:B------:R-:W-:Y:S02]  /*1620*/  SHF.R.S32.HI R5, RZ, 0x1f, R3 ;  /* 0x0000001fff057819 */ /* 0x000fe40000011403 */
[----:B------:R-:W-:Y:S01]  /*1630*/  IADD3 R4, P0, R12, R3, RZ ;  /* 0x000000030c047210 */ /* 0x000fe20007f1e0ff */
[----:B------:R-:W-:Y:S01]  /*1640*/  IMAD.WIDE R6, R11, 0x10, R6 ;  /* 0x000000100b067825 */ /* 0x000fe200078e0206 */
[----:B------:R-:W-:-:S02]  /*1650*/  IADD3 R3, -R3, UR5, -R12 ;  /* 0x0000000503037c10 */ /* 0x000fc4000fffe90c */
[----:B------:R-:W-:Y:S01]  /*1660*/  LEA.HI.X.SX32 R5, R12, R5, 0x1, P0 ;  /* 0x000000050c057211 */ /* 0x000fe200000f0eff */
[----:B------:R-:W-:Y:S01]  /*1670*/  IMAD R11, R11, -0x10, -R14 ;  /* 0xfffffff00b0b7824 */ /* 0x000fe200078e0a0e */
[----:B0-----:R-:W-:Y:S01]  /*1680*/  SHF.L.U64.HI R18, R8, 0x3, R9 ;  /* 0x0000000308127819 */ /* 0x001fe20000010209 */
[-C--:B------:R-:W-:Y:S02]  /*1690*/  IMAD R14, R7, R8.reuse, RZ ;  /* 0x00000008070e7224 */ /* 0x080fe400078e02ff */
[C---:B------:R-:W-:Y:S01]  /*16a0*/  IMAD.WIDE.U32 R12, R6.reuse, R8, R4 ;  /* 0x00000008060c7225 */ /* 0x040fe200078e0004 */
[----:B------:R-:W-:Y:S01]  /*16b0*/  IADD3 R16, R11, UR4, -R10 ;  /* 0x000000040b107c10 */ /* 0x000fe2000fffe80a */
[----:B------:R-:W-:Y:S02]  /*16c0*/  ULDC.64 UR4, c[0x0][0x650] ;  /* 0x0001940000047ab9 */ /* 0x000fe40000000a00 */
[----:B------:R-:W-:Y:S01]  /*16d0*/  IMAD R17, R6, R9, R14 ;  /* 0x0000000906117224 */ /* 0x000fe200078e020e */
[C---:B------:R-:W-:Y:S01]  /*16e0*/  LEA R10, P3, R8.reuse, R12, 0x6 ;  /* 0x0000000c080a7211 */ /* 0x040fe200078630ff */
[----:B------:R-:W-:Y:S01]  /*16f0*/  IMAD.SHL.U32 R15, R8, 0x8, RZ ;  /* 0x00000008080f7824 */ /* 0x000fe200078e00ff */
[----:B------:R-:W-:Y:S01]  /*1700*/  IADD3 R14, P2, R12, UR4, RZ ;  /* 0x000000040c0e7c10 */ /* 0x000fe2000ff5e0ff */
[----:B------:R-:W-:-:S03]  /*1710*/  IMAD.IADD R11, R13, 0x1, R17 ;  /* 0x000000010d0b7824 */ /* 0x000fc600078e0211 */
[----:B------:R-:W-:Y:S02]  /*1720*/  IADD3 R12, P1, P0, R12, UR4, R15 ;  /* 0x000000040c0c7c10 */ /* 0x000fe4000f83e00f */
[----:B------:R-:W-:Y:S02]  /*1730*/  LEA.HI.X R9, R8, R11, R9, 0x6, P3 ;  /* 0x0000000b08097211 */ /* 0x000fe400018f3409 */
[----:B------:R-:W-:Y:S02]  /*1740*/  IADD3 R8, P4, P5, R10, UR4, R15 ;  /* 0x000000040a087c10 */ /* 0x000fe4000fd9e00f */
[----:B------:R-:W-:Y:S02]  /*1750*/  IADD3.X R15, R11, UR5, RZ, P2, !PT ;  /* 0x000000050b0f7c10 */ /* 0x000fe400097fe4ff */
[----:B---3-5:R-:W-:Y:S02]  /*1760*/  FSETP.NEU.AND P2, PT, R2, RZ, PT ;  /* 0x000000ff0200720b */ /* 0x028fe40003f4d000 */
[----:B------:R-:W-:-:S02]  /*1770*/  IADD3 R10, P3, R10, UR4, RZ ;  /* 0x000000040a0a7c10 */ /* 0x000fc4000ff7e0ff */
[--C-:B------:R-:W-:Y:S02]  /*1780*/  IADD3.X R13, R11, UR5, R18.reuse, P1, P0 ;  /* 0x000000050b0d7c10 */ /* 0x100fe40008fe0412 */
[C---:B------:R-:W-:Y:S02]  /*1790*/  IADD3.X R11, R9.reuse, UR5, RZ, P3, !PT ;  /* 0x00000005090b7c10 */ /* 0x040fe40009ffe4ff */
[----:B------:R-:W-:-:S05]  /*17a0*/  IADD3.X R9, R9, UR5, R18, P4, P5 ;  /* 0x0000000509097c10 */ /* 0x000fca000a7ea412 */
[----:B------:R-:W-:Y:S05]  /*17b0*/  @!P2 BRA `(.L_x_22) ;  /* 0x000000680068a947 */ /* 0x000fea0003800000 */
[----:B------:R-:W-:Y:S01]  /*17c0*/  ISETP.GE.AND P1, PT, R16, 0x1, PT ;  /* 0x000000011000780c */ /* 0x000fe20003f26270 */
[----:B------:R-:W-:Y:S01]  /*17d0*/  ULDC.64 UR4, c[0x0][0x630] ;  /* 0x00018c0000047ab9 */ /* 0x000fe20000000a00 */
[----:B------:R-:W-:Y:S01]  /*17e0*/  ULDC.64 UR6, c[0x0][0x628] ;  /* 0x00018a0000067ab9 */ /* 0x000fe20000000a00 */
[----:B------:R-:W-:Y:S01]  /*17f0*/  IMAD R17, R7, UR4, RZ ;  /* 0x0000000407117c24 */ /* 0x000fe2000f8e02ff */
[----:B------:R-:W-:Y:S01]  /*1800*/  ISETP.LT.OR P0, PT, R3, 0x1, !P1 ;  /* 0x000000010300780c */ /* 0x000fe20004f01670 */
[C---:B------:R-:W-:Y:S01]  /*1810*/  IMAD.WIDE.U32 R18, R6.reuse, UR4, R4 ;  /* 0x0000000406127c25 */ /* 0x040fe2000f8e0004 */
[----:B------:R-:W-:Y:S03]  /*1820*/  BSSY B0, `(.L_x_23) ;  /* 0x0000007000007945 */ /* 0x000fe60003800000 */
[----:B------:R-:W-:Y:S01]  /*1830*/  IMAD R17, R6, UR5, R17 ;  /* 0x0000000506117c24 */ /* 0x000fe2000f8e0211 */
[----:B------:R-:W-:-:S04]  /*1840*/  IADD3 R18, P2, R18, UR6, RZ ;  /* 0x0000000612127c10 */ /* 0x000fc8000ff5e0ff */
[--C-:B------:R-:W-:Y:S02]  /*1850*/  IADD3.X R19, R19, UR7, R17.reuse, P2, !PT ;  /* 0x0000000713137c10 */ /* 0x100fe400097fe411 */
[----:B------:R-:W-:Y:S01]  /*1860*/  PRMT R17, RZ, 0x7610, R17 ;  /* 0x00007610ff117816 */ /* 0x000fe20000000011 */
[----:B------:R-:W-:Y:S06]  /*1870*/  @P0 BRA `(.L_x_24) ;  /* 0x0000000000040947 */ /* 0x000fec0003800000 */
[----:B------:R0:W5:Y:S02]  /*1880*/  LDG.E.U8 R17, desc[UR12][R18.64] ;  /* 0x0000000c12117981 */ /* 0x000164000c1e1100 */
.L_x_24:
[----:B------:R-:W-:Y:S05]  /*1890*/  BSYNC B0 ;  /* 0x0000000000007941 */ /* 0x000fea0003800000 */
.L_x_23:
[----:B-----5:R-:W-:Y:S01]  /*18a0*/  LOP3.LUT R17, R17, 0xff, RZ, 0xc0, !PT ;  /* 0x000000ff11117812 */ /* 0x020fe200078ec0ff */
[----:B------:R-:W-:Y:S01]  /*18b0*/  BSSY B0, `(.L_x_25) ;  /* 0x000000b000007945 */ /* 0x000fe20003800000 */
[----:B------:R-:W-:Y:S02]  /*18c0*/  ISETP.LT.OR P2, PT, R3, 0x2, !P1 ;  /* 0x000000020300780c */ /* 0x000fe40004f41670 */
[----:B------:R-:W-:-:S05]  /*18d0*/  F2FP.F16.E4M3.UNPACK_B R17, R17 ;  /* 0x00000011ff11723e */ /* 0x000fca00020006ff */
[----:B------:R-:W-:-:S05]  /*18e0*/  HADD2.F32 R17, -RZ, R17.H0_H0 ;  /* 0x20000011ff117230 */ /* 0x000fca0000004100 */
[----:B------:R-:W-:-:S04]  /*18f0*/  FMUL R17, R17, R2 ;  /* 0x0000000211117220 */ /* 0x000fc80000400000 */
[----:B------:R-:W-:-:S05]  /*1900*/  FFMA R17, R88, R0, R17 ;  /* 0x0000000058117223 */ /* 0x000fca0000000011 */
[----:B------:R-:W-:Y:S02]  /*1910*/  F2FP.SATFINITE.E4M3.F32.PACK_AB_MERGE_C R21, RZ, R17, RZ ;  /* 0x00000011ff15723e */ /* 0x000fe400048070ff */
[----:B------:R-:W-:-:S03]  /*1920*/  PRMT R17, RZ, 0x7610, R17 ;  /* 0x00007610ff117816 */ /* 0x000fc60000000011 */
[----:B------:R1:W-:Y:S01]  /*1930*/  @!P0 STG.E.U8 desc[UR12][R14.64], R21 ;  /* 0x000000150e008986 */ /* 0x0003e2000c10110c */
[----:B------:R-:W-:Y:S05]  /*1940*/  @P2 BRA `(.L_x_26) ;  /* 0x0000000000042947 */ /* 0x000fea0003800000 */
[----:B------:R2:W5:Y:S02]  /*1950*/  LDG.E.U8 R17, desc[UR12][R18.64+0x1] ;  /* 0x0000010c12117981 */ /* 0x000564000c1e1100 */
.L_x_26:
[----:B------:R-:W-:Y:S05]  /*1960*/  BSYNC B0 ;  /* 0x0000000000007941 */ /* 0x000fea0003800000 */
.L_x_25:
[----:B-----5:R-:W-:Y:S01]  /*1970*/  LOP3.LUT R17, R17, 0xff, RZ, 0xc0, !PT ;  /* 0x000000ff11117812 */ /* 0x020fe200078ec0ff */
[----:B------:R-:W-:Y:S01]  /*1980*/  BSSY B0, `(.L_x_27) ;  /* 0x0000013000007945 */ /* 0x000fe20003800000 */
[----:B------:R-:W-:Y:S02]  /*1990*/  IADD3 R23, P0, R6, 0x8, RZ ;  /* 0x0000000806177810 */ /* 0x000fe40007f1e0ff */
[----:B------:R-:W-:-:S03]  /*19a0*/  F2FP.F16.E4M3.UNPACK_B R17, R17 ;  /* 0x00000011ff11723e */ /* 0x000fc600020006ff */
[----:B------:R-:W-:Y:S01]  /*19b0*/  IMAD.X R88, RZ, RZ, R7, P0 ;  /* 0x000000ffff587224 */ /* 0x000fe200000e0607 */
[----:B------:R-:W-:Y:S01]  /*19c0*/  ISETP.GE.AND P0, PT, R16, 0x9, PT ;  /* 0x000000091000780c */ /* 0x000fe20003f06270 */
[----:B------:R-:W-:Y:S02]  /*19d0*/  HADD2.F32 R17, -RZ, R17.H0_H0 ;  /* 0x20000011ff117230 */ /* 0x000fe40000004100 */
[----:B-1----:R-:W-:Y:S01]  /*19e0*/  IMAD.WIDE.U32 R20, R23, UR4, R4 ;  /* 0x0000000417147c25 */ /* 0x002fe2000f8e0004 */
[----:B------:R-:W-:-:S03]  /*19f0*/  ISETP.LT.OR P3, PT, R3, 0x1, !P0 ;  /* 0x000000010300780c */ /* 0x000fc60004761670 */
[----:B------:R-:W-:Y:S01]  /*1a00*/  FMUL R22, R17, R2 ;  /* 0x0000000211167220 */ /* 0x000fe20000400000 */
[----:B------:R-:W-:Y:S01]  /*1a10*/  IMAD R88, R88, UR4, RZ ;  /* 0x0000000458587c24 */ /* 0x000fe2000f8e02ff */
[----:B------:R-:W-:Y:S02]  /*1a20*/  IADD3 R20, P4, R20, UR6, RZ ;  /* 0x0000000614147c10 */ /* 0x000fe4000ff9e0ff */
[----:B------:R-:W-:Y:S01]  /*1a30*/  FFMA R22, R89, R0, R22 ;  /* 0x0000000059167223 */ /* 0x000fe20000000016 */
[----:B------:R-:W-:Y:S01]  /*1a40*/  IMAD R23, R23, UR5, R88 ;  /* 0x0000000517177c24 */ /* 0x000fe2000f8e0258 */
[----:B------:R-:W-:-:S03]  /*1a50*/  PRMT R17, RZ, 0x7610, R17 ;  /* 0x00007610ff117816 */ /* 0x000fc60000000011 */
[----:B------:R-:W-:Y:S02]  /*1a60*/  F2FP.SATFINITE.E4M3.F32.PACK_AB_MERGE_C R89, RZ, R22, RZ ;  /* 0x00000016ff59723e */ /* 0x000fe400048070ff */
[----:B------:R-:W-:-:S03]  /*1a70*/  IADD3.X R21, R21, UR7, R23, P4, !PT ;  /* 0x0000000715157c10 */ /* 0x000fc6000a7fe417 */
[----:B------:R1:W-:Y:S01]  /*1a80*/  @!P2 STG.E.U8 desc[UR12][R14.64+0x1], R89 ;  /* 0x000001590e00a986 */ /* 0x0003e2000c10110c */
[----:B------:R-:W-:Y:S05]  /*1a90*/  @P3 BRA `(.L_x_28) ;  /* 0x0000000000043947 */ /* 0x000fea0003800000 */
[----:B------:R3:W5:Y:S02]  /*1aa0*/  LDG.E.U8 R17, desc[UR12][R20.64] ;  /* 0x0000000c14117981 */ /* 0x000764000c1e1100 */
.L_x_28:
[----:B------:R-:W-:Y:S05]  /*1ab0*/  BSYNC B0 ;  /* 0x0000000000007941 */ /* 0x000fea0003800000 */
.L_x_27:
        /* <DEDUP_REMOVED lines=12> */
.L_x_30:
[----:B------:R-:W-:Y:S05]  /*1b80*/  BSYNC B0 ;  /* 0x0000000000007941 */ /* 0x000fea0003800000 */
.L_x_29:
[----:B-----5:R-:W-:Y:S01]  /*1b90*/  LOP3.LUT R17, R17, 0xff, RZ, 0xc0, !PT ;  /* 0x000000ff11117812 */ /* 0x020fe200078ec0ff */
[----:B------:R-:W-:Y:S01]  /*1ba0*/  BSSY B0, `(.L_x_31) ;  /* 0x000000b000007945 */ /* 0x000fe20003800000 */
[----:B------:R-:W-:Y:S02]  /*1bb0*/  ISETP.LT.OR P3, PT, R3, 0x9, !P1 ;  /* 0x000000090300780c */ /* 0x000fe40004f61670 */
[----:B------:R-:W-:-:S05]  /*1bc0*/  F2FP.F16.E4M3.UNPACK_B R17, R17 ;  /* 0x00000011ff11723e */ /* 0x000fca00020006ff */
[----:B------:R-:W-:-:S05]  /*1bd0*/  HADD2.F32 R17, -RZ, R17.H0_H0 ;  /* 0x20000011ff117230 */ /* 0x000fca0000004100 */
[----:B------:R-:W-:Y:S01]  /*1be0*/  FMUL R22, R17, R2 ;  /* 0x0000000211167220 */ /* 0x000fe20000400000 */
[----:B------:R-:W-:-:S03]  /*1bf0*/  PRMT R17, RZ, 0x7610, R17 ;  /* 0x00007610ff117816 */ /* 0x000fc60000000011 */
[----:B------:R-:W-:-:S05]  /*1c00*/  FFMA R22, R91, R0, R22 ;  /* 0x000000005b167223 */ /* 0x000fca0000000016 */
[----:B----4-:R-:W-:-:S05]  /*1c10*/  F2FP.SATFINITE.E4M3.F32.PACK_AB_MERGE_C R23, RZ, R22, RZ ;  /* 0x00000016ff17723e */ /* 0x010fca00048070ff */
[----:B------:R4:W-:Y:S01]  /*1c20*/  @!P2 STG.E.U8 desc[UR12][R12.64+0x1], R23 ;  /* 0x000001170c00a986 */ /* 0x0009e2000c10110c */
[----:B------:R-:W-:Y:S05]  /*1c30*/  @P3 BRA `(.L_x_32) ;  /* 0x0000000000043947 */ /* 0x000fea0003800000 */
[----:B------:R0:W5:Y:S02]  /*1c40*/  LDG.E.U8 R17, desc[UR12][R18.64+0x8] ;  /* 0x0000080c12117981 */ /* 0x000164000c1e1100 */
.L_x_32:
[----:B------:R-:W-:Y:S05]  /*1c50*/  BSYNC B0 ;  /* 0x0000000000007941 */ /* 0x000fea0003800000 */
.L_x_31:
[----:B-----5:R-:W-:Y:S01]  /*1c60*/  LOP3.LUT R17, R17, 0xff, RZ, 0xc0, !PT ;  /* 0x000000ff11117812 */ /* 0x020fe200078ec0ff */
[----:B------:R-:W-:Y:S01]  /*1c70*/  BSSY B0, `(.L_x_33) ;  /* 0x000000b000007945 */ /* 0x000fe20003800000 */
[----:B------:R-:W-:Y:S02]  /*1c80*/  ISETP.LT.OR P2, PT, R3, 0xa, !P1 ;  /* 0x0000000a0300780c */ /* 0x000fe40004f41670 */
[----:B------:R-:W-:-:S05]  /*1c90*/  F2FP.F16.E4M3.UNPACK_B R17, R17 ;  /* 0x00000011ff11723e */ /* 0x000fca00020006ff */
[----:B------:R-:W-:-:S05]  /*1ca0*/  HADD2.F32 R17, -RZ, R17.H0_H0 ;  /* 0x20000011ff117230 */ /* 0x000fca0000004100 */
[----:B------:R-:W-:-:S04]  /*1cb0*/  FMUL R17, R17, R2 ;  /* 0x0000000211117220 */ /* 0x000fc80000400000 */
[----:B------:R-:W-:-:S05]  /*1cc0*/  FFMA R17, R92, R0, R17 ;  /* 0x000000005c117223 */ /* 0x000fca0000000011 */
[----:B----4-:R-:W-:Y:S02]  /*1cd0*/  F2FP.SATFINITE.E4M3.F32.PACK_AB_MERGE_C R23, RZ, R17, RZ ;  /* 0x00000011ff17723e */ /* 0x010fe400048070ff */
[----:B------:R-:W-:-:S03]  /*1ce0*/  PRMT R17, RZ, 0x7610, R17 ;  /* 0x00007610ff117816 */ /* 0x000fc60000000011 */
[----:B------:R4:W-:Y:S01]  /*1cf0*/  @!P3 STG.E.U8 desc[UR12][R14.64+0x8], R23 ;  /* 0x000008170e00b986 */ /* 0x0009e2000c10110c */
[----:B------:R-:W-:Y:S05]  /*1d00*/  @P2 BRA `(.L_x_34) ;  /* 0x0000000000042947 */ /* 0x000fea0003800000 */
[----:B------:R0:W5:Y:S02]  /*1d10*/  LDG.E.U8 R17, desc[UR12][R18.64+0x9] ;  /* 0x0000090c12117981 */ /* 0x000164000c1e1100 */
.L_x_34:
[----:B------:R-:W-:Y:S05]  /*1d20*/  BSYNC B0 ;  /* 0x0000000000007941 */ /* 0x000fea0003800000 */
.L_x_33:
        /* <DEDUP_REMOVED lines=12> */
.L_x_36:
[----:B------:R-:W-:Y:S05]  /*1df0*/  BSYNC B0 ;  /* 0x0000000000007941 */ /* 0x000fea0003800000 */
.L_x_35:
        /* <DEDUP_REMOVED lines=12> */
.L_x_38:
[----:B------:R-:W-:Y:S05]  /*1ec0*/  BSYNC B0 ;  /* 0x0000000000007941 */ /* 0x000fea0003800000 */
.L_x_37:
        /* <DEDUP_REMOVED lines=12> */
.L_x_40:
[----:B------:R-:W-:Y:S05]  /*1f90*/  BSYNC B0 ;  /* 0x0000000000007941 */ /* 0x000fea0003800000 */
.L_x_39:
        /* <DEDUP_REMOVED lines=12> */
.L_x_42:
[----:B------:R-:W-:Y:S05]  /*2060*/  BSYNC B0 ;  /* 0x0000000000007941 */ /* 0x000fea0003800000 */
.L_x_41:
        /* <DEDUP_REMOVED lines=12> */
.L_x_44:
[----:B------:R-:W-:Y:S05]  /*2130*/  BSYNC B0 ;  /* 0x0000000000007941 */ /* 0x000fea0003800000 */
.L_x_43:
        /* <DEDUP_REMOVED lines=12> */
.L_x_46:
[----:B------:R-:W-:Y:S05]  /*2200*/  BSYNC B0 ;  /* 0x0000000000007941 */ /* 0x000fea0003800000 */
.L_x_45:
        /* <DEDUP_REMOVED lines=12> */
.L_x_48:
[----:B------:R-:W-:Y:S05]  /*22d0*/  BSYNC B0 ;  /* 0x0000000000007941 */ /* 0x000fea0003800000 */
.L_x_47:
        /* <DEDUP_REMOVED lines=12> */
.L_x_50:
[----:B------:R-:W-:Y:S05]  /*23a0*/  BSYNC B0 ;  /* 0x0000000000007941 */ /* 0x000fea0003800000 */
.L_x_49:
        /* <DEDUP_REMOVED lines=12> */
.L_x_52:
[----:B------:R-:W-:Y:S05]  /*2470*/  BSYNC B0 ;  /* 0x0000000000007941 */ /* 0x000fea0003800000 */
.L_x_51:
        /* <DEDUP_REMOVED lines=12> */
.L_x_54:
[----:B------:R-:W-:Y:S05]  /*2540*/  BSYNC B0 ;  /* 0x0000000000007941 */ /* 0x000fea0003800000 */
.L_x_53:
        /* <DEDUP_REMOVED lines=12> */
.L_x_56:
[----:B------:R-:W-:Y:S05]  /*2610*/  BSYNC B0 ;  /* 0x0000000000007941 */ /* 0x000fea0003800000 */
.L_x_55:
        /* <DEDUP_REMOVED lines=12> */
.L_x_58:
[----:B------:R-:W-:Y:S05]  /*26e0*/  BSYNC B0 ;  /* 0x0000000000007941 */ /* 0x000fea0003800000 */
.L_x_57:
        /* <DEDUP_REMOVED lines=12> */
.L_x_60:
[----:B------:R-:W-:Y:S05]  /*27b0*/  BSYNC B0 ;  /* 0x0000000000007941 */ /* 0x000fea0003800000 */
.L_x_59:
        /* <DEDUP_REMOVED lines=12> */
.L_x_62:
[----:B------:R-:W-:Y:S05]  /*2880*/  BSYNC B0 ;  /* 0x0000000000007941 */ /* 0x000fea0003800000 */
.L_x_61:
        /* <DEDUP_REMOVED lines=12> */
.L_x_64:
[----:B------:R-:W-:Y:S05]  /*2950*/  BSYNC B0 ;  /* 0x0000000000007941 */ /* 0x000fea0003800000 */
.L_x_63:
        /* <DEDUP_REMOVED lines=12> */
.L_x_66:
[----:B------:R-:W-:Y:S05]  /*2a20*/  BSYNC B0 ;  /* 0x0000000000007941 */ /* 0x000fea0003800000 */
.L_x_65:
        /* <DEDUP_REMOVED lines=12> */
.L_x_68:
[----:B------:R-:W-:Y:S05]  /*2af0*/  BSYNC B0 ;  /* 0x0000000000007941 */ /* 0x000fea0003800000 */
.L_x_67:
        /* <DEDUP_REMOVED lines=12> */
.L_x_70:
[----:B------:R-:W-:Y:S05]  /*2bc0*/  BSYNC B0 ;  /* 0x0000000000007941 */ /* 0x000fea0003800000 */
.L_x_69:
        /* <DEDUP_REMOVED lines=12> */
.L_x_72:
[----:B------:R-:W-:Y:S05]  /*2c90*/  BSYNC B0 ;  /* 0x0000000000007941 */ /* 0x000fea0003800000 */
.L_x_71:
        /* <DEDUP_REMOVED lines=12> */
.L_x_74:
[----:B------:R-:W-:Y:S05]  /*2d60*/  BSYNC B0 ;  /* 0x0000000000007941 */ /* 0x000fea0003800000 */
.L_x_73:
        /* <DEDUP_REMOVED lines=12> */
.L_x_76:
[----:B------:R-:W-:Y:S05]  /*2e30*/  BSYNC B0 ;  /* 0x0000000000007941 */ /* 0x000fea0003800000 */
.L_x_75:
        /* <DEDUP_REMOVED lines=12> */
.L_x_78:
[----:B------:R-:W-:Y:S05]  /*2f00*/  BSYNC B0 ;  /* 0x0000000000007941 */ /* 0x000fea0003800000 */
.L_x_77:
        /* <DEDUP_REMOVED lines=12> */
.L_x_80:
[----:B------:R-:W-:Y:S05]  /*2fd0*/  BSYNC B0 ;  /* 0x0000000000007941 */ /* 0x000fea0003800000 */
.L_x_79:
        /* <DEDUP_REMOVED lines=12> */
.L_x_82:
[----:B------:R-:W-:Y:S05]  /*30a0*/  BSYNC B0 ;  /* 0x0000000000007941 */ /* 0x000fea0003800000 */
.L_x_81:
        /* <DEDUP_REMOVED lines=12> */
.L_x_84:
[----:B------:R-:W-:Y:S05]  /*3170*/  BSYNC B0 ;  /* 0x0000000000007941 */ /* 0x000fea0003800000 */
.L_x_83:
        /* <DEDUP_REMOVED lines=12> */
.L_x_86:
[----:B------:R-:W-:Y:S05]  /*3240*/  BSYNC B0 ;  /* 0x0000000000007941 */ /* 0x000fea0003800000 */
.L_x_85:
        /* <DEDUP_REMOVED lines=12> */
.L_x_88:
[----:B------:R-:W-:Y:S05]  /*3310*/  BSYNC B0 ;  /* 0x0000000000007941 */ /* 0x000fea0003800000 */
.L_x_87:
        /* <DEDUP_REMOVED lines=12> */
.L_x_90:
[----:B------:R-:W-:Y:S05]  /*33e0*/  BSYNC B0 ;  /* 0x0000000000007941 */ /* 0x000fea0003800000 */
.L_x_89:
        /* <DEDUP_REMOVED lines=12> */
.L_x_92:
[----:B------:R-:W-:Y:S05]  /*34b0*/  BSYNC B0 ;  /* 0x0000000000007941 */ /* 0x000fea0003800000 */
.L_x_91:
        /* <DEDUP_REMOVED lines=12> */
.L_x_94:
[----:B------:R-:W-:Y:S05]  /*3580*/  BSYNC B0 ;  /* 0x0000000000007941 */ /* 0x000fea0003800000 */
.L_x_93:
        /* <DEDUP_REMOVED lines=12> */
.L_x_96:
[----:B------:R-:W-:Y:S05]  /*3650*/  BSYNC B0 ;  /* 0x0000000000007941 */ /* 0x000fea0003800000 */
.L_x_95:
        /* <DEDUP_REMOVED lines=12> */
.L_x_98:
[----:B------:R-:W-:Y:S05]  /*3720*/  BSYNC B0 ;  /* 0x0000000000007941 */ /* 0x000fea0003800000 */
.L_x_97:
        /* <DEDUP_REMOVED lines=12> */
.L_x_100:
[----:B------:R-:W-:Y:S05]  /*37f0*/  BSYNC B0 ;  /* 0x0000000000007941 */ /* 0x000fea0003800000 */
.L_x_99:
        /* <DEDUP_REMOVED lines=12> */
.L_x_102:
[----:B------:R-:W-:Y:S05]  /*38c0*/  BSYNC B0 ;  /* 0x0000000000007941 */ /* 0x000fea0003800000 */
.L_x_101:
        /* <DEDUP_REMOVED lines=12> */
.L_x_104:
[----:B------:R-:W-:Y:S05]  /*3990*/  BSYNC B0 ;  /* 0x0000000000007941 */ /* 0x000fea0003800000 */
.L_x_103:
        /* <DEDUP_REMOVED lines=12> */
.L_x_106:
[----:B------:R-:W-:Y:S05]  /*3a60*/  BSYNC B0 ;  /* 0x0000000000007941 */ /* 0x000fea0003800000 */
.L_x_105:
        /* <DEDUP_REMOVED lines=12> */
.L_x_108:
[----:B------:R-:W-:Y:S05]  /*3b30*/  BSYNC B0 ;  /* 0x0000000000007941 */ /* 0x000fea0003800000 */
.L_x_107:
        /* <DEDUP_REMOVED lines=12> */
.L_x_110:
[----:B------:R-:W-:Y:S05]  /*3c00*/  BSYNC B0 ;  /* 0x0000000000007941 */ /* 0x000fea0003800000 */
.L_x_109:
        /* <DEDUP_REMOVED lines=12> */
.L_x_112:
[----:B------:R-:W-:Y:S05]  /*3cd0*/  BSYNC B0 ;  /* 0x0000000000007941 */ /* 0x000fea0003800000 */
.L_x_111:
        /* <DEDUP_REMOVED lines=12> */
.L_x_114:
[----:B------:R-:W-:Y:S05]  /*3da0*/  BSYNC B0 ;  /* 0x0000000000007941 */ /* 0x000fea0003800000 */
.L_x_113:
        /* <DEDUP_REMOVED lines=12> */
.L_x_116:
[----:B------:R-:W-:Y:S05]  /*3e70*/  BSYNC B0 ;  /* 0x0000000000007941 */ /* 0x000fea0003800000 */
.L_x_115:
        /* <DEDUP_REMOVED lines=12> */
.L_x_118:
[----:B------:R-:W-:Y:S05]  /*3f40*/  BSYNC B0 ;  /* 0x0000000000007941 */ /* 0x000fea0003800000 */
.L_x_117:
        /* <DEDUP_REMOVED lines=12> */
.L_x_120:
[----:B------:R-:W-:Y:S05]  /*4010*/  BSYNC B0 ;  /* 0x0000000000007941 */ /* 0x000fea0003800000 */
.L_x_119:
        /* <DEDUP_REMOVED lines=12> */
.L_x_122:
[----:B------:R-:W-:Y:S05]  /*40e0*/  BSYNC B0 ;  /* 0x0000000000007941 */ /* 0x000fea0003800000 */
.L_x_121:
        /* <DEDUP_REMOVED lines=12> */
.L_x_124:
[----:B------:R-:W-:Y:S05]  /*41b0*/  BSYNC B0 ;  /* 0x0000000000007941 */ /* 0x000fea0003800000 */
.L_x_123:
        /* <DEDUP_REMOVED lines=12> */
.L_x_126:
[----:B------:R-:W-:Y:S05]  /*4280*/  BSYNC B0 ;  /* 0x0000000000007941 */ /* 0x000fea0003800000 */
.L_x_125:
        /* <DEDUP_REMOVED lines=12> */
.L_x_128:
[----:B------:R-:W-:Y:S05]  /*4350*/  BSYNC B0 ;  /* 0x0000000000007941 */ /* 0x000fea0003800000 */
.L_x_127:
        /* <DEDUP_REMOVED lines=12> */
.L_x_130:
[----:B------:R-:W-:Y:S05]  /*4420*/  BSYNC B0 ;  /* 0x0000000000007941 */ /* 0x000fea0003800000 */
.L_x_129:
        /* <DEDUP_REMOVED lines=12> */
.L_x_132:
[----:B------:R-:W-:Y:S05]  /*44f0*/  BSYNC B0 ;  /* 0x0000000000007941 */ /* 0x000fea0003800000 */
.L_x_131:
        /* <DEDUP_REMOVED lines=12> */
.L_x_134:
[----:B------:R-:W-:Y:S05]  /*45c0*/  BSYNC B0 ;  /* 0x0000000000007941 */ /* 0x000fea0003800000 */
.L_x_133:
        /* <DEDUP_REMOVED lines=12> */
.L_x_136:
[----:B------:R-:W-:Y:S05]  /*4690*/  BSYNC B0 ;  /* 0x0000000000007941 */ /* 0x000fea0003800000 */
.L_x_135:
        /* <DEDUP_REMOVED lines=12> */
.L_x_138:
[----:B------:R-:W-:Y:S05]  /*4760*/  BSYNC B0 ;  /* 0x0000000000007941 */ /* 0x000fea0003800000 */
.L_x_137:
        /* <DEDUP_REMOVED lines=12> */
.L_x_140:
[----:B------:R-:W-:Y:S05]  /*4830*/  BSYNC B0 ;  /* 0x0000000000007941 */ /* 0x000fea0003800000 */
.L_x_139:
        /* <DEDUP_REMOVED lines=12> */
.L_x_142:
[----:B------:R-:W-:Y:S05]  /*4900*/  BSYNC B0 ;  /* 0x0000000000007941 */ /* 0x000fea0003800000 */
.L_x_141:
        /* <DEDUP_REMOVED lines=12> */
.L_x_144:
[----:B------:R-:W-:Y:S05]  /*49d0*/  BSYNC B0 ;  /* 0x0000000000007941 */ /* 0x000fea0003800000 */
.L_x_143:
        /* <DEDUP_REMOVED lines=12> */
.L_x_146:
[----:B------:R-:W-:Y:S05]  /*4aa0*/  BSYNC B0 ;  /* 0x0000000000007941 */ /* 0x000fea0003800000 */
.L_x_145:
[----:B-----5:R-:W-:Y:S01]  /*4ab0*/  LOP3.LUT R17, R17, 0xff, RZ, 0xc0, !PT ;  /* 0x000000ff11117812 */ /* 0x020fe200078ec0ff */
[----:B------:R-:W-:Y:S01]  /*4ac0*/  BSSY B0, `(.L_x_147) ;  /* 0x000000b000007945 */ /* 0x000fe20003800000 */
[----:B------:R-:W-:Y:S02]  /*4ad0*/  ISETP.LT.OR P2, PT, R3, 0x79, !P0 ;  /* 0x000000790300780c */ /* 0x000fe40004741670 */
[----:B------:R-:W-:-:S05]  /*4ae0*/  F2FP.F16.E4M3.UNPACK_B R17, R17 ;  /* 0x00000011ff11723e */ /* 0x000fca00020006ff */
[----:B------:R-:W-:-:S05]  /*4af0*/  HADD2.F32 R17, -RZ, R17.H0_H0 ;  /* 0x20000011ff117230 */ /* 0x000fca0000004100 */
[----:B0-2---:R-:W-:Y:S01]  /*4b00*/  FMUL R18, R17, R2 ;  /* 0x0000000211127220 */ /* 0x005fe20000400000 */
[----:B------:R-:W-:-:S03]  /*4b10*/  PRMT R17, RZ, 0x7610, R17 ;  /* 0x00007610ff117816 */ /* 0x000fc60000000011 */
[----:B------:R-:W-:-:S05]  /*4b20*/  FFMA R18, R149, R0, R18 ;  /* 0x0000000095127223 */ /* 0x000fca0000000012 */
[----:B------:R-:W-:-:S05]  /*4b30*/  F2FP.SATFINITE.E4M3.F32.PACK_AB_MERGE_C R19, RZ, R18, RZ ;  /* 0x00000012ff13723e */ /* 0x000fca00048070ff */
[----:B------:R0:W-:Y:S01]  /*4b40*/  @!P1 STG.E.U8 desc[UR12][R14.64+0x79], R19 ;  /* 0x000079130e009986 */ /* 0x0001e2000c10110c */
[----:B------:R-:W-:Y:S05]  /*4b50*/  @P2 BRA `(.L_x_148) ;  /* 0x0000000000042947 */ /* 0x000fea0003800000 */
[----:B------:R2:W5:Y:S02]  /*4b60*/  LDG.E.U8 R17, desc[UR12][R20.64+0x78] ;  /* 0x0000780c14117981 */ /* 0x000564000c1e1100 */
.L_x_148:
[----:B------:R-:W-:Y:S05]  /*4b70*/  BSYNC B0 ;  /* 0x0000000000007941 */ /* 0x000fea0003800000 */
.L_x_147:
[----:B-----5:R-:W-:Y:S01]  /*4b80*/  LOP3.LUT R17, R17, 0xff, RZ, 0xc0, !PT ;  /* 0x000000ff11117812 */ /* 0x020fe200078ec0ff */
[----:B------:R-:W-:Y:S01]  /*4b90*/  BSSY B0, `(.L_x_149) ;  /* 0x000000b000007945 */ /* 0x000fe20003800000 */
[----:B------:R-:W-:Y:S02]  /*4ba0*/  ISETP.LT.OR P1, PT, R3, 0x7a, !P0 ;  /* 0x0000007a0300780c */ /* 0x000fe40004721670 */
[----:B------:R-:W-:Y:S02]  /*4bb0*/  F2FP.F16.E4M3.UNPACK_B R17, R17 ;  /* 0x00000011ff11723e */ /* 0x000fe400020006ff */
[----:B01--4-:R-:W-:-:S03]  /*4bc0*/  PRMT R14, RZ, 0x7610, R14 ;  /* 0x00007610ff0e7816 */ /* 0x013fc6000000000e */
[----:B------:R-:W-:-:S05]  /*4bd0*/  HADD2.F32 R17, -RZ, R17.H0_H0 ;  /* 0x20000011ff117230 */ /* 0x000fca0000004100 */
[----:B------:R-:W-:-:S04]  /*4be0*/  FMUL R17, R17, R2 ;  /* 0x0000000211117220 */ /* 0x000fc80000400000 */
[----:B------:R-:W-:-:S05]  /*4bf0*/  FFMA R17, R150, R0, R17 ;  /* 0x0000000096117223 */ /* 0x000fca0000000011 */
[----:B------:R-:W-:-:S05]  /*4c00*/  F2FP.SATFINITE.E4M3.F32.PACK_AB_MERGE_C R17, RZ, R17, RZ ;  /* 0x00000011ff11723e */ /* 0x000fca00048070ff */
[----:B------:R0:W-:Y:S01]  /*4c10*/  @!P2 STG.E.U8 desc[UR12][R12.64+0x78], R17 ;  /* 0x000078110c00a986 */ /* 0x0001e2000c10110c */
[----:B------:R-:W-:Y:S05]  /*4c20*/  @P1 BRA `(.L_x_150) ;  /* 0x0000000000041947 */ /* 0x000fea0003800000 */
[----:B------:R1:W5:Y:S02]  /*4c30*/  LDG.E.U8 R14, desc[UR12][R20.64+0x79] ;  /* 0x0000790c140e7981 */ /* 0x000364000c1e1100 */
.L_x_150:
[----:B------:R-:W-:Y:S05]  /*4c40*/  BSYNC B0 ;  /* 0x0000000000007941 */ /* 0x000fea0003800000 */
.L_x_149:
[----:B-----5:R-:W-:Y:S01]  /*4c50*/  LOP3.LUT R14, R14, 0xff, RZ, 0xc0, !PT ;  /* 0x000000ff0e0e7812 */ /* 0x020fe200078ec0ff */
[----:B------:R-:W-:Y:S01]  /*4c60*/  BSSY B0, `(.L_x_151) ;  /* 0x0000013000007945 */ /* 0x000fe20003800000 */
[----:B0-----:R-:W-:Y:S02]  /*4c70*/  IADD3 R17, P0, R6, 0x40, RZ ;  /* 0x0000004006117810 */ /* 0x001fe40007f1e0ff */
[----:B------:R-:W-:-:S03]  /*4c80*/  F2FP.F16.E4M3.UNPACK_B R14, R14 ;  /* 0x0000000eff0e723e */ /* 0x000fc600020006ff */
[----:B------:R-:W-:Y:S01]  /*4c90*/  IMAD.X R19, RZ, RZ, R7, P0 ;  /* 0x000000ffff137224 */ /* 0x000fe200000e0607 */
[----:B------:R-:W-:Y:S01]  /*4ca0*/  ISETP.GE.AND P0, PT, R16, 0x41, PT ;  /* 0x000000411000780c */ /* 0x000fe20003f06270 */
[----:B------:R-:W-:Y:S02]  /*4cb0*/  HADD2.F32 R15, -RZ, R14.H0_H0 ;  /* 0x2000000eff0f7230 */ /* 0x000fe40000004100 */
[----:B-123--:R-:W-:Y:S01]  /*4cc0*/  IMAD R20, R19, UR4, RZ ;  /* 0x0000000413147c24 */ /* 0x00efe2000f8e02ff */
[----:B------:R-:W-:Y:S02]  /*4cd0*/  ISETP.LT.OR P2, PT, R3, 0x1, !P0 ;  /* 0x000000010300780c */ /* 0x000fe40004741670 */
[----:B------:R-:W-:Y:S01]  /*4ce0*/  FMUL R18, R15, R2 ;  /* 0x000000020f127220 */ /* 0x000fe20000400000 */
[----:B------:R-:W-:-:S04]  /*4cf0*/  IMAD.WIDE.U32 R14, R17, UR4, R4 ;  /* 0x00000004110e7c25 */ /* 0x000fc8000f8e0004 */
[----:B------:R-:W-:Y:S01]  /*4d00*/  FFMA R18, R151, R0, R18 ;  /* 0x0000000097127223 */ /* 0x000fe20000000012 */
[----:B------:R-:W-:Y:S01]  /*4d10*/  IMAD R17, R17, UR5, R20 ;  /* 0x0000000511117c24 */ /* 0x000fe2000f8e0214 */
[----:B------:R-:W-:-:S03]  /*4d20*/  IADD3 R14, P3, R14, UR6, RZ ;  /* 0x000000060e0e7c10 */ /* 0x000fc6000ff7e0ff */
[----:B------:R-:W-:Y:S02]  /*4d30*/  F2FP.SATFINITE.E4M3.F32.PACK_AB_MERGE_C R19, RZ, R18, RZ ;  /* 0x00000012ff13723e */ /* 0x000fe400048070ff */
[--C-:B------:R-:W-:Y:S02]  /*4d40*/  IADD3.X R15, R15, UR7, R17.reuse, P3, !PT ;  /* 0x000000070f0f7c10 */ /* 0x100fe40009ffe411 */
[----:B------:R-:W-:Y:S01]  /*4d50*/  PRMT R17, RZ, 0x7610, R17 ;  /* 0x00007610ff117816 */ /* 0x000fe20000000011 */
[----:B------:R0:W-:Y:S01]  /*4d60*/  @!P1 STG.E.U8 desc[UR12][R12.64+0x79], R19 ;  /* 0x000079130c009986 */ /* 0x0001e2000c10110c */
[----:B------:R-:W-:Y:S05]  /*4d70*/  @P2 BRA `(.L_x_152) ;  /* 0x0000000000042947 */ /* 0x000fea0003800000 */
[----:B------:R1:W5:Y:S02]  /*4d80*/  LDG.E.U8 R17, desc[UR12][R14.64] ;  /* 0x0000000c0e117981 */ /* 0x000364000c1e1100 */
.L_x_152:
[----:B------:R-:W-:Y:S05]  /*4d90*/  BSYNC B0 ;  /* 0x0000000000007941 */ /* 0x000fea0003800000 */
.L_x_151:
[----:B-----5:R-:W-:Y:S01]  /*4da0*/  LOP3.LUT R17, R17, 0xff, RZ, 0xc0, !PT ;  /* 0x000000ff11117812 */ /* 0x020fe200078ec0ff */
[----:B------:R-:W-:Y:S01]  /*4db0*/  BSSY B0, `(.L_x_153) ;  /* 0x000000b000007945 */ /* 0x000fe20003800000 */
[----:B------:R-:W-:Y:S02]  /*4dc0*/  ISETP.LT.OR P3, PT, R3, 0x2, !P0 ;  /* 0x000000020300780c */ /* 0x000fe40004761670 */
[----:B------:R-:W-:Y:S02]  /*4dd0*/  F2FP.F16.E4M3.UNPACK_B R17, R17 ;  /* 0x00000011ff11723e */ /* 0x000fe400020006ff */
[----:B0-----:R-:W-:-:S03]  /*4de0*/  PRMT R12, RZ, 0x7610, R12 ;  /* 0x00007610ff0c7816 */ /* 0x001fc6000000000c */
[----:B------:R-:W-:-:S05]  /*4df0*/  HADD2.F32 R17, -RZ, R17.H0_H0 ;  /* 0x20000011ff117230 */ /* 0x000fca0000004100 */
[----:B------:R-:W-:-:S04]  /*4e00*/  FMUL R17, R17, R2 ;  /* 0x0000000211117220 */ /* 0x000fc80000400000 */
[----:B------:R-:W-:-:S05]  /*4e10*/  FFMA R17, R24, R0, R17 ;  /* 0x0000000018117223 */ /* 0x000fca0000000011 */
[----:B------:R-:W-:-:S05]  /*4e20*/  F2FP.SATFINITE.E4M3.F32.PACK_AB_MERGE_C R17, RZ, R17, RZ ;  /* 0x00000011ff11723e */ /* 0x000fca00048070ff */
[----:B------:R0:W-:Y:S01]  /*4e30*/  @!P2 STG.E.U8 desc[UR12][R10.64], R17 ;  /* 0x000000110a00a986 */ /* 0x0001e2000c10110c */
[----:B------:R-:W-:Y:S05]  /*4e40*/  @P3 BRA `(.L_x_154) ;  /* 0x0000000000043947 */ /* 0x000fea0003800000 */
[----:B------:R2:W5:Y:S02]  /*4e50*/  LDG.E.U8 R12, desc[UR12][R14.64+0x1] ;  /* 0x0000010c0e0c7981 */ /* 0x000564000c1e1100 */
.L_x_154:
[----:B------:R-:W-:Y:S05]  /*4e60*/  BSYNC B0 ;  /* 0x0000000000007941 */ /* 0x000fea0003800000 */
.L_x_153:
[----:B-----5:R-:W-:Y:S01]  /*4e70*/  LOP3.LUT R12, R12, 0xff, RZ, 0xc0, !PT ;  /* 0x000000ff0c0c7812 */ /* 0x020fe200078ec0ff */
[----:B------:R-:W-:Y:S01]  /*4e80*/  BSSY B0, `(.L_x_155) ;  /* 0x0000013000007945 */ /* 0x000fe20003800000 */
[----:B0-----:R-:W-:Y:S02]  /*4e90*/  IADD3 R17, P1, R6, 0x48, RZ ;  /* 0x0000004806117810 */ /* 0x001fe40007f3e0ff */
[----:B------:R-:W-:-:S03]  /*4ea0*/  F2FP.F16.E4M3.UNPACK_B R12, R12 ;  /* 0x0000000cff0c723e */ /* 0x000fc600020006ff */
[----:B------:R-:W-:Y:S01]  /*4eb0*/  IMAD.X R7, RZ, RZ, R7, P1 ;  /* 0x000000ffff077224 */ /* 0x000fe200008e0607 */
[----:B------:R-:W-:Y:S01]  /*4ec0*/  ISETP.GE.AND P1, PT, R16, 0x49, PT ;  /* 0x000000491000780c */ /* 0x000fe20003f26270 */
[----:B------:R-:W-:Y:S02]  /*4ed0*/  HADD2.F32 R13, -RZ, R12.H0_H0 ;  /* 0x2000000cff0d7230 */ /* 0x000fe40000004100 */
[----:B------:R-:W-:Y:S01]  /*4ee0*/  IMAD R12, R7, UR4, RZ ;  /* 0x00000004070c7c24 */ /* 0x000fe2000f8e02ff */
[----:B------:R-:W-:Y:S01]  /*4ef0*/  ISETP.LT.OR P2, PT, R3, 0x1, !P1 ;  /* 0x000000010300780c */ /* 0x000fe20004f41670 */
[----:B------:R-:W-:-:S04]  /*4f00*/  IMAD.WIDE.U32 R4, R17, UR4, R4 ;  /* 0x0000000411047c25 */ /* 0x000fc8000f8e0004 */
[----:B------:R-:W-:Y:S01]  /*4f10*/  FMUL R6, R13, R2 ;  /* 0x000000020d067220 */ /* 0x000fe20000400000 */
[----:B------:R-:W-:-:S03]  /*4f20*/  IMAD R17, R17, UR5, R12 ;  /* 0x0000000511117c24 */ /* 0x000fc6000f8e020c */
[----:B------:R-:W-:Y:S01]  /*4f30*/  FFMA R6, R25, R0, R6 ;  /* 0x0000000019067223 */ /* 0x000fe20000000006 */
[----:B------:R-:W-:-:S04]  /*4f40*/  IADD3 R4, P4, R4, UR6, RZ ;  /* 0x0000000604047c10 */ /* 0x000fc8000ff9e0ff */
[----:B------:R-:W-:Y:S02]  /*4f50*/  F2FP.SATFINITE.E4M3.F32.PACK_AB_MERGE_C R7, RZ, R6, RZ ;  /* 0x00000006ff07723e */ /* 0x000fe400048070ff */
[----:B------:R-:W-:Y:S02]  /*4f60*/  IADD3.X R5, R5, UR7, R17, P4, !PT ;  /* 0x0000000705057c10 */ /* 0x000fe4000a7fe411 */
[----:B------:R-:W-:Y:S01]  /*4f70*/  PRMT R6, RZ, 0x7610, R6 ;  /* 0x00007610ff067816 */ /* 0x000fe20000000006 */
[----:B------:R0:W-:Y:S01]  /*4f80*/  @!P3 STG.E.U8 desc[UR12][R10.64+0x1], R7 ;  /* 0x000001070a00b986 */ /* 0x0001e2000c10110c */
[----:B------:R-:W-:Y:S05]  /*4f90*/  @P2 BRA `(.L_x_156) ;  /* 0x0000000000042947 */ /* 0x000fea0003800000 */
[----:B------:R3:W5:Y:S02]  /*4fa0*/  LDG.E.U8 R6, desc[UR12][R4.64] ;  /* 0x0000000c04067981 */ /* 0x000764000c1e1100 */
.L_x_156:
[----:B------:R-:W-:Y:S05]  /*4fb0*/  BSYNC B0 ;  /* 0x0000000000007941 */ /* 0x000fea0003800000 */
.L_x_155:
[----:B-----5:R-:W-:Y:S01]  /*4fc0*/  LOP3.LUT R6, R6, 0xff, RZ, 0xc0, !PT ;  /* 0x000000ff06067812 */ /* 0x020fe200078ec0ff */
[----:B------:R-:W-:Y:S01]  /*4fd0*/  BSSY B0, `(.L_x_157) ;  /* 0x000000b000007945 */ /* 0x000fe20003800000 */
[----:B------:R-:W-:Y:S02]  /*4fe0*/  ISETP.LT.OR P3, PT, R3, 0x2, !P1 ;  /* 0x000000020300780c */ /* 0x000fe40004f61670 */
[----:B------:R-:W-:-:S05]  /*4ff0*/  F2FP.F16.E4M3.UNPACK_B R6, R6 ;  /* 0x00000006ff06723e */ /* 0x000fca00020006ff */
[----:B0-----:R-:W-:Y:S01]  /*5000*/  HADD2.F32 R7, -RZ, R6.H0_H0 ;  /* 0x20000006ff077230 */ /* 0x001fe20000004100 */
[----:B------:R-:W-:-:S04]  /*5010*/  PRMT R6, RZ, 0x7610, R6 ;  /* 0x00007610ff067816 */ /* 0x000fc80000000006 */
[----:B------:R-:W-:-:S04]  /*5020*/  FMUL R7, R7, R2 ;  /* 0x0000000207077220 */ /* 0x000fc80000400000 */
[----:B------:R-:W-:-:S05]  /*5030*/  FFMA R7, R26, R0, R7 ;  /* 0x000000001a077223 */ /* 0x000fca0000000007 */
[----:B------:R-:W-:-:S05]  /*5040*/  F2FP.SATFINITE.E4M3.F32.PACK_AB_MERGE_C R7, RZ, R7, RZ ;  /* 0x00000007ff07723e */ /* 0x000fca00048070ff */
[----:B------:R0:W-:Y:S01]  /*5050*/  @!P2 STG.E.U8 desc[UR12][R8.64], R7 ;  /* 0x000000070800a986 */ /* 0x0001e2000c10110c */
[----:B------:R-:W-:Y:S05]  /*5060*/  @P3 BRA `(.L_x_158) ;  /* 0x0000000000043947 */ /* 0x000fea0003800000 */
[----:B------:R4:W5:Y:S02]  /*5070*/  LDG.E.U8 R6, desc[UR12][R4.64+0x1] ;  /* 0x0000010c04067981 */ /* 0x000964000c1e1100 */
.L_x_158:
[----:B------:R-:W-:Y:S05]  /*5080*/  BSYNC B0 ;  /* 0x0000000000007941 */ /* 0x000fea0003800000 */
.L_x_157:
[----:B-----5:R-:W-:Y:S01]  /*5090*/  LOP3.LUT R6, R6, 0xff, RZ, 0xc0, !PT ;  /* 0x000000ff06067812 */ /* 0x020fe200078ec0ff */
[----:B------:R-:W-:Y:S01]  /*50a0*/  BSSY B0, `(.L_x_159) ;  /* 0x000000b000007945 */ /* 0x000fe20003800000 */
[----:B------:R-:W-:Y:S02]  /*50b0*/  ISETP.LT.OR P2, PT, R3, 0x9, !P0 ;  /* 0x000000090300780c */ /* 0x000fe40004741670 */
[----:B------:R-:W-:-:S05]  /*50c0*/  F2FP.F16.E4M3.UNPACK_B R6, R6 ;  /* 0x00000006ff06723e */ /* 0x000fca00020006ff */
[----:B0-----:R-:W-:-:S05]  /*50d0*/  HADD2.F32 R7, -RZ, R6.H0_H0 ;  /* 0x20000006ff077230 */ /* 0x001fca0000004100 */
[----:B------:R-:W-:-:S04]  /*50e0*/  FMUL R6, R7, R2 ;  /* 0x0000000207067220 */ /* 0x000fc80000400000 */
[----:B------:R-:W-:-:S05]  /*50f0*/  FFMA R6, R27, R0, R6 ;  /* 0x000000001b067223 */ /* 0x000fca0000000006 */
[----:B------:R-:W-:Y:S02]  /*5100*/  F2FP.SATFINITE.E4M3.F32.PACK_AB_MERGE_C R7, RZ, R6, RZ ;  /* 0x00000006ff07723e */ /* 0x000fe400048070ff */
[----:B------:R-:W-:-:S03]  /*5110*/  PRMT R6, RZ, 0x7610, R6 ;  /* 0x00007610ff067816 */ /* 0x000fc60000000006 */
[----:B------:R0:W-:Y:S01]  /*5120*/  @!P3 STG.E.U8 desc[UR12][R8.64+0x1], R7 ;  /* 0x000001070800b986 */ /* 0x0001e2000c10110c */
[----:B------:R-:W-:Y:S05]  /*5130*/  @P2 BRA `(.L_x_160) ;  /* 0x0000000000042947 */ /* 0x000fea0003800000 */
[----:B------:R0:W5:Y:S02]  /*5140*/  LDG.E.U8 R6, desc[UR12][R14.64+0x8] ;  /* 0x0000080c0e067981 */ /* 0x000164000c1e1100 */
.L_x_160:
[----:B------:R-:W-:Y:S05]  /*5150*/  BSYNC B0 ;  /* 0x0000000000007941 */ /* 0x000fea0003800000 */
.L_x_159:
        /* <DEDUP_REMOVED lines=12> */
.L_x_162:
[----:B------:R-:W-:Y:S05]  /*5220*/  BSYNC B0 ;  /* 0x0000000000007941 */ /* 0x000fea0003800000 */
.L_x_161:
        /* <DEDUP_REMOVED lines=12> */
.L_x_164:
[----:B------:R-:W-:Y:S05]  /*52f0*/  BSYNC B0 ;  /* 0x0000000000007941 */ /* 0x000fea0003800000 */
.L_x_163:
        /* <DEDUP_REMOVED lines=12> */
.L_x_166:
[----:B------:R-:W-:Y:S05]  /*53c0*/  BSYNC B0 ;  /* 0x0000000000007941 */ /* 0x000fea0003800000 */
.L_x_165:
        /* <DEDUP_REMOVED lines=12> */
.L_x_168:
[----:B------:R-:W-:Y:S05]  /*5490*/  BSYNC B0 ;  /* 0x0000000000007941 */ /* 0x000fea0003800000 */
.L_x_167:
        /* <DEDUP_REMOVED lines=12> */
.L_x_170:
[----:B------:R-:W-:Y:S05]  /*5560*/  BSYNC B0 ;  /* 0x0000000000007941 */ /* 0x000fea0003800000 */
.L_x_169:
        /* <DEDUP_REMOVED lines=12> */
.L_x_172:
[----:B------:R-:W-:Y:S05]  /*5630*/  BSYNC B0 ;  /* 0x0000000000007941 */ /* 0x000fea0003800000 */
.L_x_171:
        /* <DEDUP_REMOVED lines=12> */
.L_x_174:
[----:B------:R-:W-:Y:S05]  /*5700*/  BSYNC B0 ;  /* 0x0000000000007941 */ /* 0x000fea0003800000 */
.L_x_173:
        /* <DEDUP_REMOVED lines=12> */
.L_x_176:
[----:B------:R-:W-:Y:S05]  /*57d0*/  BSYNC B0 ;  /* 0x0000000000007941 */ /* 0x000fea0003800000 */
.L_x_175:
        /* <DEDUP_REMOVED lines=12> */
.L_x_178:
[----:B------:R-:W-:Y:S05]  /*58a0*/  BSYNC B0 ;  /* 0x0000000000007941 */ /* 0x000fea0003800000 */
.L_x_177:
        /* <DEDUP_REMOVED lines=12> */
.L_x_180:
[----:B------:R-:W-:Y:S05]  /*5970*/  BSYNC B0 ;  /* 0x0000000000007941 */ /* 0x000fea0003800000 */
.L_x_179:
        /* <DEDUP_REMOVED lines=12> */
.L_x_182:
[----:B------:R-:W-:Y:S05]  /*5a40*/  BSYNC B0 ;  /* 0x0000000000007941 */ /* 0x000fea0003800000 */
.L_x_181:
        /* <DEDUP_REMOVED lines=12> */
.L_x_184:
[----:B------:R-:W-:Y:S05]  /*5b10*/  BSYNC B0 ;  /* 0x0000000000007941 */ /* 0x000fea0003800000 */
.L_x_183:
        /* <DEDUP_REMOVED lines=12> */
.L_x_186:
[----:B------:R-:W-:Y:S05]  /*5be0*/  BSYNC B0 ;  /* 0x0000000000007941 */ /* 0x000fea0003800000 */
.L_x_185:
        /* <DEDUP_REMOVED lines=12> */
.L_x_188:
[----:B------:R-:W-:Y:S05]  /*5cb0*/  BSYNC B0 ;  /* 0x0000000000007941 */ /* 0x000fea0003800000 */
.L_x_187:
        /* <DEDUP_REMOVED lines=12> */
.L_x_190:
[----:B------:R-:W-:Y:S05]  /*5d80*/  BSYNC B0 ;  /* 0x0000000000007941 */ /* 0x000fea0003800000 */
.L_x_189:
        /* <DEDUP_REMOVED lines=12> */
.L_x_192:
[----:B------:R-:W-:Y:S05]  /*5e50*/  BSYNC B0 ;  /* 0x0000000000007941 */ /* 0x000fea0003800000 */
.L_x_191:
        /* <DEDUP_REMOVED lines=12> */
.L_x_194:
[----:B------:R-:W-:Y:S05]  /*5f20*/  BSYNC B0 ;  /* 0x0000000000007941 */ /* 0x000fea0003800000 */
.L_x_193:
        /* <DEDUP_REMOVED lines=12> */
.L_x_196:
[----:B------:R-:W-:Y:S05]  /*5ff0*/  BSYNC B0 ;  /* 0x0000000000007941 */ /* 0x000fea0003800000 */
.L_x_195:
        /* <DEDUP_REMOVED lines=12> */
.L_x_198:
[----:B------:R-:W-:Y:S05]  /*60c0*/  BSYNC B0 ;  /* 0x0000000000007941 */ /* 0x000fea0003800000 */
.L_x_197:
        /* <DEDUP_REMOVED lines=12> */
.L_x_200:
[----:B------:R-:W-:Y:S05]  /*6190*/  BSYNC B0 ;  /* 0x0000000000007941 */ /* 0x000fea0003800000 */
.L_x_199:
        /* <DEDUP_REMOVED lines=12> */
.L_x_202:
[----:B------:R-:W-:Y:S05]  /*6260*/  BSYNC B0 ;  /* 0x0000000000007941 */ /* 0x000fea0003800000 */
.L_x_201:
        /* <DEDUP_REMOVED lines=12> */
.L_x_204:
[----:B------:R-:W-:Y:S05]  /*6330*/  BSYNC B0 ;  /* 0x0000000000007941 */ /* 0x000fea0003800000 */
.L_x_203:
        /* <DEDUP_REMOVED lines=12> */
.L_x_206:
[----:B------:R-:W-:Y:S05]  /*6400*/  BSYNC B0 ;  /* 0x0000000000007941 */ /* 0x000fea0003800000 */
.L_x_205:
        /* <DEDUP_REMOVED lines=12> */
.L_x_208:
[----:B------:R-:W-:Y:S05]  /*64d0*/  BSYNC B0 ;  /* 0x0000000000007941 */ /* 0x000fea0003800000 */
.L_x_207:
        /* <DEDUP_REMOVED lines=12> */
.L_x_210:
[----:B------:R-:W-:Y:S05]  /*65a0*/  BSYNC B0 ;  /* 0x0000000000007941 */ /* 0x000fea0003800000 */
.L_x_209:
        /* <DEDUP_REMOVED lines=12> */
.L_x_212:
[----:B------:R-:W-:Y:S05]  /*6670*/  BSYNC B0 ;  /* 0x0000000000007941 */ /* 0x000fea0003800000 */
.L_x_211:
        /* <DEDUP_REMOVED lines=12> */
.L_x_214:
[----:B------:R-:W-:Y:S05]  /*6740*/  BSYNC B0 ;  /* 0x0000000000007941 */ /* 0x000fea0003800000 */
.L_x_213:
        /* <DEDUP_REMOVED lines=12> */
.L_x_216:
[----:B------:R-:W-:Y:S05]  /*6810*/  BSYNC B0 ;  /* 0x0000000000007941 */ /* 0x000fea0003800000 */
.L_x_215:
        /* <DEDUP_REMOVED lines=12> */
.L_x_218:
[----:B------:R-:W-:Y:S05]  /*68e0*/  BSYNC B0 ;  /* 0x0000000000007941 */ /* 0x000fea0003800000 */
.L_x_217:
        /* <DEDUP_REMOVED lines=12> */
.L_x_220:
[----:B------:R-:W-:Y:S05]  /*69b0*/  BSYNC B0 ;  /* 0x0000000000007941 */ /* 0x000fea0003800000 */
.L_x_219:
        /* <DEDUP_REMOVED lines=12> */
.L_x_222:
[----:B------:R-:W-:Y:S05]  /*6a80*/  BSYNC B0 ;  /* 0x0000000000007941 */ /* 0x000fea0003800000 */
.L_x_221:
        /* <DEDUP_REMOVED lines=12> */
.L_x_224:
[----:B------:R-:W-:Y:S05]  /*6b50*/  BSYNC B0 ;  /* 0x0000000000007941 */ /* 0x000fea0003800000 */
.L_x_223:
        /* <DEDUP_REMOVED lines=12> */
.L_x_226:
[----:B------:R-:W-:Y:S05]  /*6c20*/  BSYNC B0 ;  /* 0x0000000000007941 */ /* 0x000fea0003800000 */
.L_x_225:
        /* <DEDUP_REMOVED lines=12> */
.L_x_228:
[----:B------:R-:W-:Y:S05]  /*6cf0*/  BSYNC B0 ;  /* 0x0000000000007941 */ /* 0x000fea0003800000 */
.L_x_227:
        /* <DEDUP_REMOVED lines=12> */
.L_x_230:
[----:B------:R-:W-:Y:S05]  /*6dc0*/  BSYNC B0 ;  /* 0x0000000000007941 */ /* 0x000fea0003800000 */
.L_x_229:
        /* <DEDUP_REMOVED lines=12> */
.L_x_232:
[----:B------:R-:W-:Y:S05]  /*6e90*/  BSYNC B0 ;  /* 0x0000000000007941 */ /* 0x000fea0003800000 */
.L_x_231:
        /* <DEDUP_REMOVED lines=12> */
.L_x_234:
[----:B------:R-:W-:Y:S05]  /*6f60*/  BSYNC B0 ;  /* 0x0000000000007941 */ /* 0x000fea0003800000 */
.L_x_233:
        /* <DEDUP_REMOVED lines=12> */
.L_x_236:
[----:B------:R-:W-:Y:S05]  /*7030*/  BSYNC B0 ;  /* 0x0000000000007941 */ /* 0x000fea0003800000 */
.L_x_235:
        /* <DEDUP_REMOVED lines=12> */
.L_x_238:
[----:B------:R-:W-:Y:S05]  /*7100*/  BSYNC B0 ;  /* 0x0000000000007941 */ /* 0x000fea0003800000 */
.L_x_237:
        /* <DEDUP_REMOVED lines=12> */
.L_x_240:
[----:B------:R-:W-:Y:S05]  /*71d0*/  BSYNC B0 ;  /* 0x0000000000007941 */ /* 0x000fea0003800000 */
.L_x_239:
        /* <DEDUP_REMOVED lines=12> */
.L_x_242:
[----:B------:R-:W-:Y:S05]  /*72a0*/  BSYNC B0 ;  /* 0x0000000000007941 */ /* 0x000fea0003800000 */
.L_x_241:
        /* <DEDUP_REMOVED lines=12> */
.L_x_244:
[----:B------:R-:W-:Y:S05]  /*7370*/  BSYNC B0 ;  /* 0x0000000000007941 */ /* 0x000fea0003800000 */
.L_x_243:
        /* <DEDUP_REMOVED lines=12> */
.L_x_246:
[----:B------:R-:W-:Y:S05]  /*7440*/  BSYNC B0 ;  /* 0x0000000000007941 */ /* 0x000fea0003800000 */
.L_x_245:
        /* <DEDUP_REMOVED lines=12> */
.L_x_248:
[----:B------:R-:W-:Y:S05]  /*7510*/  BSYNC B0 ;  /* 0x0000000000007941 */ /* 0x000fea0003800000 */
.L_x_247:
        /* <DEDUP_REMOVED lines=12> */
.L_x_250:
[----:B------:R-:W-:Y:S05]  /*75e0*/  BSYNC B0 ;  /* 0x0000000000007941 */ /* 0x000fea0003800000 */
.L_x_249:
        /* <DEDUP_REMOVED lines=12> */
.L_x_252:
[----:B------:R-:W-:Y:S05]  /*76b0*/  BSYNC B0 ;  /* 0x0000000000007941 */ /* 0x000fea0003800000 */
.L_x_251:
        /* <DEDUP_REMOVED lines=12> */
.L_x_254:
[----:B------:R-:W-:Y:S05]  /*7780*/  BSYNC B0 ;  /* 0x0000000000007941 */ /* 0x000fea0003800000 */
.L_x_253:
        /* <DEDUP_REMOVED lines=12> */
.L_x_256:
[----:B------:R-:W-:Y:S05]  /*7850*/  BSYNC B0 ;  /* 0x0000000000007941 */ /* 0x000fea0003800000 */
.L_x_255:
        /* <DEDUP_REMOVED lines=12> */
.L_x_258:
[----:B------:R-:W-:Y:S05]  /*7920*/  BSYNC B0 ;  /* 0x0000000000007941 */ /* 0x000fea0003800000 */
.L_x_257:
        /* <DEDUP_REMOVED lines=12> */
.L_x_260:
[----:B------:R-:W-:Y:S05]  /*79f0*/  BSYNC B0 ;  /* 0x0000000000007941 */ /* 0x000fea0003800000 */
.L_x_259:
        /* <DEDUP_REMOVED lines=12> */
.L_x_262:
[----:B------:R-:W-:Y:S05]  /*7ac0*/  BSYNC B0 ;  /* 0x0000000000007941 */ /* 0x000fea0003800000 */
.L_x_261:
        /* <DEDUP_REMOVED lines=12> */
.L_x_264:
[----:B------:R-:W-:Y:S05]  /*7b90*/  BSYNC B0 ;  /* 0x0000000000007941 */ /* 0x000fea0003800000 */
.L_x_263:
[----:B-----5:R-:W-:Y:S01]  /*7ba0*/  F2FP.F16.E4M3.UNPACK_B R6, R6 ;  /* 0x00000006ff06723e */ /* 0x020fe200020006ff */
[----:B------:R-:W-:Y:S01]  /*7bb0*/  BSSY B0, `(.L_x_265) ;  /* 0x000000a000007945 */ /* 0x000fe20003800000 */
[----:B------:R-:W-:-:S03]  /*7bc0*/  ISETP.LT.OR P3, PT, R3, 0x72, !P0 ;  /* 0x000000720300780c */ /* 0x000fc60004761670 */
        /* <DEDUP_REMOVED lines=8> */
.L_x_266:
[----:B------:R-:W-:Y:S05]  /*7c50*/  BSYNC B0 ;  /* 0x0000000000007941 */ /* 0x000fea0003800000 */
.L_x_265:
[----:B-----5:R-:W-:Y:S01]  /*7c60*/  F2FP.F16.E4M3.UNPACK_B R6, R6 ;  /* 0x00000006ff06723e */ /* 0x020fe200020006ff */
[----:B------:R-:W-:Y:S01]  /*7c70*/  BSSY B0, `(.L_x_267) ;  /* 0x000000a000007945 */ /* 0x000fe20003800000 */
[----:B------:R-:W-:-:S03]  /*7c80*/  ISETP.LT.OR P2, PT, R3, 0x71, !P1 ;  /* 0x000000710300780c */ /* 0x000fc60004f41670 */
        /* <DEDUP_REMOVED lines=8> */
.L_x_268:
[----:B------:R-:W-:Y:S05]  /*7d10*/  BSYNC B0 ;  /* 0x0000000000007941 */ /* 0x000fea0003800000 */
.L_x_267:
        /* <DEDUP_REMOVED lines=11> */
.L_x_270:
[----:B------:R-:W-:Y:S05]  /*7dd0*/  BSYNC B0 ;  /* 0x0000000000007941 */ /* 0x000fea0003800000 */
.L_x_269:
        /* <DEDUP_REMOVED lines=11> */
.L_x_272:
[----:B------:R-:W-:Y:S05]  /*7e90*/  BSYNC B0 ;  /* 0x0000000000007941 */ /* 0x000fea0003800000 */
.L_x_271:
        /* <DEDUP_REMOVED lines=11> */
.L_x_274:
[----:B------:R-:W-:Y:S05]  /*7f50*/  BSYNC B0 ;  /* 0x0000000000007941 */ /* 0x000fea0003800000 */
.L_x_273:
        /* <DEDUP_REMOVED lines=11> */
.L_x_276:
[----:B------:R-:W-:Y:S05]  /*8010*/  BSYNC B0 ;  /* 0x0000000000007941 */ /* 0x000fea0003800000 */
.L_x_275:
[----:B-----5:R-:W-:Y:S01]  /*8020*/  F2FP.F16.E4M3.UNPACK_B R6, R6 ;  /* 0x00000006ff06723e */ /* 0x020fe200020006ff */
[----:B------:R-:W-:Y:S01]  /*8030*/  BSSY B0, `(.L_x_277) ;  /* 0x000000a000007945 */ /* 0x000fe20003800000 */
[----:B------:R-:W-:Y:S02]  /*8040*/  ISETP.LT.OR P1, PT, R3, 0x7a, !P1 ;  /* 0x0000007a0300780c */ /* 0x000fe40004f21670 */
[----:B------:R-:W-:Y:S01]  /*8050*/  PRMT R3, RZ, 0x7610, R3 ;  /* 0x00007610ff037816 */ /* 0x000fe20000000003 */
[----:B0-----:R-:W-:-:S05]  /*8060*/  HADD2.F32 R7, -RZ, R6.H0_H0 ;  /* 0x20000006ff077230 */ /* 0x001fca0000004100 */
[----:B------:R-:W-:-:S04]  /*8070*/  FMUL R7, R7, R2 ;  /* 0x0000000207077220 */ /* 0x000fc80000400000 */
[----:B------:R-:W-:-:S05]  /*8080*/  FFMA R7, R86, R0, R7 ;  /* 0x0000000056077223 */ /* 0x000fca0000000007 */
[----:B------:R-:W-:-:S05]  /*8090*/  F2FP.SATFINITE.E4M3.F32.PACK_AB_MERGE_C R7, RZ, R7, RZ ;  /* 0x00000007ff07723e */ /* 0x000fca00048070ff */
[----:B------:R0:W-:Y:S01]  /*80a0*/  @!P2 STG.E.U8 desc[UR12][R8.64+0x78], R7 ;  /* 0x000078070800a986 */ /* 0x0001e2000c10110c */
[----:B------:R-:W-:Y:S05]  /*80b0*/  @P1 BRA `(.L_x_278) ;  /* 0x0000000000041947 */ /* 0x000fea0003800000 */
[----:B------:R0:W5:Y:S02]  /*80c0*/  LDG.E.U8 R3, desc[UR12][R4.64+0x79] ;  /* 0x0000790c04037981 */ /* 0x000164000c1e1100 */
.L_x_278:
[----:B------:R-:W-:Y:S05]  /*80d0*/  BSYNC B0 ;  /* 0x0000000000007941 */ /* 0x000fea0003800000 */
.L_x_277:
[----:B-----5:R-:W-:-:S05]  /*80e0*/  F2FP.F16.E4M3.UNPACK_B R3, R3 ;  /* 0x00000003ff03723e */ /* 0x020fca00020006ff */
[----:B------:R-:W-:-:S05]  /*80f0*/  HADD2.F32 R3, -RZ, R3.H0_H0 ;  /* 0x20000003ff037230 */ /* 0x000fca0000004100 */
[----:B------:R-:W-:-:S04]  /*8100*/  FMUL R2, R3, R2 ;  /* 0x0000000203027220 */ /* 0x000fc80000400000 */
[----:B------:R-:W-:-:S05]  /*8110*/  FFMA R2, R87, R0, R2 ;  /* 0x0000000057027223 */ /* 0x000fca0000000002 */
[----:B------:R-:W-:Y:S01]  /*8120*/  F2FP.SATFINITE.E4M3.F32.PACK_AB_MERGE_C R3, RZ, R2, RZ ;  /* 0x00000002ff03723e */ /* 0x000fe200048070ff */
[----:B------:R-:W-:Y:S06]  /*8130*/  @P1 EXIT ;  /* 0x000000000000194d */ /* 0x000fec0003800000 */
[----:B------:R-:W-:Y:S01]  /*8140*/  STG.E.U8 desc[UR12][R8.64+0x79], R3 ;  /* 0x0000790308007986 */ /* 0x000fe2000c10110c */
[----:B------:R-:W-:Y:S05]  /*8150*/  EXIT ;  /* 0x000000000000794d */ /* 0x000fea0003800000 */
.L_x_22:
[----:B------:R-:W-:Y:S01]  /*8160*/  ISETP.GE.AND P3, PT, R16, 0x1, PT ;  /* 0x000000011000780c */ /* 0x000fe20003f66270 */
[-C--:B------:R-:W-:Y:S01]  /*8170*/  FMUL R89, R89, R0.reuse ;  /* 0x0000000059597220 */ /* 0x080fe20000400000 */
[-C--:B------:R-:W-:Y:S01]  /*8180*/  FMUL R88, R88, R0.reuse ;  /* 0x0000000058587220 */ /* 0x080fe20000400000 */
[----:B------:R-:W-:Y:S01]  /*8190*/  ISETP.GE.AND P2, PT, R16, 0x9, PT ;  /* 0x000000091000780c */ /* 0x000fe20003f46270 */
[-C--:B------:R-:W-:Y:S01]  /*81a0*/  FMUL R90, R90, R0.reuse ;  /* 0x000000005a5a7220 */ /* 0x080fe20000400000 */
[----:B------:R-:W-:Y:S01]  /*81b0*/  ISETP.LT.OR P1, PT, R3, 0x2, !P3 ;  /* 0x000000020300780c */ /* 0x000fe20005f21670 */
[-C--:B------:R-:W-:Y:S01]  /*81c0*/  FMUL R91, R91, R0.reuse ;  /* 0x000000005b5b7220 */ /* 0x080fe20000400000 */
[----:B------:R-:W-:Y:S01]  /*81d0*/  ISETP.LT.OR P0, PT, R3, 0x1, !P3 ;  /* 0x000000010300780c */ /* 0x000fe20005f01670 */
[-C--:B------:R-:W-:Y:S01]  /*81e0*/  FMUL R92, R92, R0.reuse ;  /* 0x000000005c5c7220 */ /* 0x080fe20000400000 */
[----:B------:R-:W-:Y:S01]  /*81f0*/  F2FP.SATFINITE.E4M3.F32.PACK_AB_MERGE_C R89, RZ, R89, RZ ;  /* 0x00000059ff59723e */ /* 0x000fe200048070ff */
[----:B------:R-:W-:Y:S01]  /*8200*/  FMUL R93, R93, R0 ;  /* 0x000000005d5d7220 */ /* 0x000fe20000400000 */
[----:B------:R-:W-:Y:S01]  /*8210*/  F2FP.SATFINITE.E4M3.F32.PACK_AB_MERGE_C R5, RZ, R88, RZ ;  /* 0x00000058ff05723e */ /* 0x000fe200048070ff */
[-C--:B------:R-:W-:Y:S01]  /*8220*/  FMUL R94, R94, R0.reuse ;  /* 0x000000005e5e7220 */ /* 0x080fe20000400000 */
[----:B------:R-:W-:Y:S01]  /*8230*/  ISETP.LT.OR P4, PT, R3, 0x2, !P2 ;  /* 0x000000020300780c */ /* 0x000fe20005781670 */
[-C--:B------:R-:W-:Y:S01]  /*8240*/  FMUL R95, R95, R0.reuse ;  /* 0x000000005f5f7220 */ /* 0x080fe20000400000 */
[C---:B------:R-:W-:Y:S01]  /*8250*/  ISETP.LT.OR P5, PT, R3.reuse, 0x9, !P3 ;  /* 0x000000090300780c */ /* 0x040fe20005fa1670 */
[-C--:B------:R-:W-:Y:S01]  /*8260*/  FMUL R96, R96, R0.reuse ;  /* 0x0000000060607220 */ /* 0x080fe20000400000 */
[C---:B------:R-:W-:Y:S01]  /*8270*/  ISETP.LT.OR P6, PT, R3.reuse, 0xa, !P3 ;  /* 0x0000000a0300780c */ /* 0x040fe20005fc1670 */
[----:B------:R-:W-:Y:S01]  /*8280*/  @!P1 STG.E.U8 desc[UR12][R14.64+0x1], R89 ;  /* 0x000001590e009986 */ /* 0x000fe2000c10110c */
[----:B------:R-:W-:Y:S01]  /*8290*/  ISETP.LT.OR P1, PT, R3, 0x1, !P2 ;  /* 0x000000010300780c */ /* 0x000fe20005721670 */
[-C--:B------:R-:W-:Y:S01]  /*82a0*/  FMUL R97, R97, R0.reuse ;  /* 0x0000000061617220 */ /* 0x080fe20000400000 */
[----:B------:R-:W-:Y:S01]  /*82b0*/  F2FP.SATFINITE.E4M3.F32.PACK_AB_MERGE_C R91, RZ, R91, RZ ;  /* 0x0000005bff5b723e */ /* 0x000fe200048070ff */
[----:B------:R0:W-:Y:S01]  /*82c0*/  @!P0 STG.E.U8 desc[UR12][R14.64], R5 ;  /* 0x000000050e008986 */ /* 0x0001e2000c10110c */
[----:B------:R-:W-:Y:S01]  /*82d0*/  ISETP.LT.OR P0, PT, R3, 0x9, !P2 ;  /* 0x000000090300780c */ /* 0x000fe20005701670 */
[----:B------:R-:W-:Y:S01]  /*82e0*/  FMUL R98, R98, R0 ;  /* 0x0000000062627220 */ /* 0x000fe20000400000 */
[----:B------:R-:W-:Y:S01]  /*82f0*/  F2FP.SATFINITE.E4M3.F32.PACK_AB_MERGE_C R7, RZ, R92, RZ ;  /* 0x0000005cff07723e */ /* 0x000fe200048070ff */
[----:B------:R-:W-:Y:S01]  /*8300*/  @!P4 STG.E.U8 desc[UR12][R12.64+0x1], R91 ;  /* 0x0000015b0c00c986 */ /* 0x000fe2000c10110c */
[----:B------:R-:W-:Y:S01]  /*8310*/  F2FP.SATFINITE.E4M3.F32.PACK_AB_MERGE_C R93, RZ, R93, RZ ;  /* 0x0000005dff5d723e */ /* 0x000fe200048070ff */
[----:B------:R-:W-:Y:S01]  /*8320*/  FMUL R99, R99, R0 ;  /* 0x0000000063637220 */ /* 0x000fe20000400000 */
[----:B------:R-:W-:Y:S01]  /*8330*/  F2FP.SATFINITE.E4M3.F32.PACK_AB_MERGE_C R17, RZ, R94, RZ ;  /* 0x0000005eff11723e */ /* 0x000fe200048070ff */
[-C--:B------:R-:W-:Y:S01]  /*8340*/  FMUL R100, R100, R0.reuse ;  /* 0x0000000064647220 */ /* 0x080fe20000400000 */
[----:B------:R-:W-:Y:S01]  /*8350*/  ISETP.LT.OR P4, PT, R3, 0x12, !P3 ;  /* 0x000000120300780c */ /* 0x000fe20005f81670 */
[-C--:B------:R-:W-:Y:S01]  /*8360*/  FMUL R101, R101, R0.reuse ;  /* 0x0000000065657220 */ /* 0x080fe20000400000 */
[----:B------:R-:W-:Y:S01]  /*8370*/  F2FP.SATFINITE.E4M3.F32.PACK_AB_MERGE_C R95, RZ, R95, RZ ;  /* 0x0000005fff5f723e */ /* 0x000fe200048070ff */
[----:B------:R-:W-:Y:S01]  /*8380*/  FMUL R102, R102, R0 ;  /* 0x0000000066667220 */ /* 0x000fe20000400000 */
[----:B0-----:R-:W-:Y:S01]  /*8390*/  F2FP.SATFINITE.E4M3.F32.PACK_AB_MERGE_C R5, RZ, R90, RZ ;  /* 0x0000005aff05723e */ /* 0x001fe200048070ff */
[-C--:B------:R-:W-:Y:S01]  /*83a0*/  FMUL R103, R103, R0.reuse ;  /* 0x0000000067677220 */ /* 0x080fe20000400000 */
[----:B------:R-:W-:Y:S01]  /*83b0*/  F2FP.SATFINITE.E4M3.F32.PACK_AB_MERGE_C R97, RZ, R97, RZ ;  /* 0x00000061ff61723e */ /* 0x000fe200048070ff */
[-C--:B------:R-:W-:Y:S01]  /*83c0*/  FMUL R104, R104, R0.reuse ;  /* 0x0000000068687220 */ /* 0x080fe20000400000 */
[----:B------:R-:W-:Y:S01]  /*83d0*/  F2FP.SATFINITE.E4M3.F32.PACK_AB_MERGE_C R99, RZ, R99, RZ ;  /* 0x00000063ff63723e */ /* 0x000fe200048070ff */
[----:B------:R0:W-:Y:S01]  /*83e0*/  @!P1 STG.E.U8 desc[UR12][R12.64], R5 ;  /* 0x000000050c009986 */ /* 0x0001e2000c10110c */
[----:B------:R-:W-:Y:S01]  /*83f0*/  ISETP.LT.OR P1, PT, R3, 0xa, !P2 ;  /* 0x0000000a0300780c */ /* 0x000fe20005721670 */
[-C--:B------:R-:W-:Y:S01]  /*8400*/  FMUL R105, R105, R0.reuse ;  /* 0x0000000069697220 */ /* 0x080fe20000400000 */
[----:B------:R-:W-:Y:S01]  /*8410*/  F2FP.SATFINITE.E4M3.F32.PACK_AB_MERGE_C R101, RZ, R101, RZ ;  /* 0x00000065ff65723e */ /* 0x000fe200048070ff */
[----:B------:R1:W-:Y:S01]  /*8420*/  @!P5 STG.E.U8 desc[UR12][R14.64+0x8], R7 ;  /* 0x000008070e00d986 */ /* 0x0003e2000c10110c */
[C---:B------:R-:W-:Y:S01]  /*8430*/  ISETP.LT.OR P5, PT, R3.reuse, 0x11, !P2 ;  /* 0x000000110300780c */ /* 0x040fe200057a1670 */
[-C--:B------:R-:W-:Y:S01]  /*8440*/  FMUL R106, R106, R0.reuse ;  /* 0x000000006a6a7220 */ /* 0x080fe20000400000 */
[----:B------:R-:W-:Y:S01]  /*8450*/  F2FP.SATFINITE.E4M3.F32.PACK_AB_MERGE_C R103, RZ, R103, RZ ;  /* 0x00000067ff67723e */ /* 0x000fe200048070ff */
[----:B------:R-:W-:Y:S01]  /*8460*/  @!P6 STG.E.U8 desc[UR12][R14.64+0x9], R93 ;  /* 0x0000095d0e00e986 */ /* 0x000fe2000c10110c */
[----:B------:R-:W-:Y:S01]  /*8470*/  ISETP.LT.OR P6, PT, R3, 0x12, !P2 ;  /* 0x000000120300780c */ /* 0x000fe200057c1670 */
[-C--:B------:R-:W-:Y:S01]  /*8480*/  FMUL R107, R107, R0.reuse ;  /* 0x000000006b6b7220 */ /* 0x080fe20000400000 */
[-C--:B------:R-:W-:Y:S01]  /*8490*/  FMUL R108, R108, R0.reuse ;  /* 0x000000006c6c7220 */ /* 0x080fe20000400000 */
[----:B------:R2:W-:Y:S01]  /*84a0*/  @!P0 STG.E.U8 desc[UR12][R12.64+0x8], R17 ;  /* 0x000008110c008986 */ /* 0x0005e2000c10110c */
[----:B------:R-:W-:Y:S01]  /*84b0*/  ISETP.LT.OR P0, PT, R3, 0x11, !P3 ;  /* 0x000000110300780c */ /* 0x000fe20005f01670 */
[----:B------:R-:W-:Y:S01]  /*84c0*/  FMUL R109, R109, R0 ;  /* 0x000000006d6d7220 */ /* 0x000fe20000400000 */
[----:B0-----:R-:W-:Y:S01]  /*84d0*/  F2FP.SATFINITE.E4M3.F32.PACK_AB_MERGE_C R5, RZ, R96, RZ ;  /* 0x00000060ff05723e */ /* 0x001fe200048070ff */
[----:B------:R-:W-:Y:S01]  /*84e0*/  @!P1 STG.E.U8 desc[UR12][R12.64+0x9], R95 ;  /* 0x0000095f0c009986 */ /* 0x000fe2000c10110c */
[----:B-1----:R-:W-:Y:S01]  /*84f0*/  F2FP.SATFINITE.E4M3.F32.PACK_AB_MERGE_C R7, RZ, R98, RZ ;  /* 0x00000062ff07723e */ /* 0x002fe200048070ff */
[-C--:B------:R-:W-:Y:S01]  /*8500*/  FMUL R110, R110, R0.reuse ;  /* 0x000000006e6e7220 */ /* 0x080fe20000400000 */
[C---:B------:R-:W-:Y:S01]  /*8510*/  ISETP.LT.OR P1, PT, R3.reuse, 0x19, !P3 ;  /* 0x000000190300780c */ /* 0x040fe20005f21670 */
[----:B------:R-:W-:Y:S01]  /*8520*/  @!P4 STG.E.U8 desc[UR12][R14.64+0x11], R97 ;  /* 0x000011610e00c986 */ /* 0x000fe2000c10110c */
[----:B------:R-:W-:Y:S01]  /*8530*/  ISETP.LT.OR P4, PT, R3, 0x1a, !P3 ;  /* 0x0000001a0300780c */ /* 0x000fe20005f81670 */
[-C--:B------:R-:W-:Y:S01]  /*8540*/  FMUL R111, R111, R0.reuse ;  /* 0x000000006f6f7220 */ /* 0x080fe20000400000 */
[----:B------:R-:W-:Y:S01]  /*8550*/  F2FP.SATFINITE.E4M3.F32.PACK_AB_MERGE_C R105, RZ, R105, RZ ;  /* 0x00000069ff69723e */ /* 0x000fe200048070ff */
[----:B------:R-:W-:Y:S01]  /*8560*/  FMUL R112, R112, R0 ;  /* 0x0000000070707220 */ /* 0x000fe20000400000 */
[----:B--2---:R-:W-:Y:S01]  /*8570*/  F2FP.SATFINITE.E4M3.F32.PACK_AB_MERGE_C R17, RZ, R104, RZ ;  /* 0x00000068ff11723e */ /* 0x004fe200048070ff */
        /* <DEDUP_REMOVED lines=10> */
[----:B------:R-:W-:Y:S01]  /*8620*/  FMUL R115, R115, R0 ;  /* 0x0000000073737220 */ /* 0x000fe20000400000 */
[----:B------:R-:W-:Y:S01]  /*8630*/  F2FP.SATFINITE.E4M3.F32.PACK_AB_MERGE_C R111, RZ, R111, RZ ;  /* 0x0000006fff6f723e */ /* 0x000fe200048070ff */
[----:B------:R-:W-:Y:S01]  /*8640*/  @!P4 STG.E.U8 desc[UR12][R14.64+0x19], R101 ;  /* 0x000019650e00c986 */ /* 0x000fe2000c10110c */
[----:B0-----:R-:W-:Y:S01]  /*8650*/  F2FP.SATFINITE.E4M3.F32.PACK_AB_MERGE_C R5, RZ, R100, RZ ;  /* 0x00000064ff05723e */ /* 0x001fe200048070ff */
[-C--:B------:R-:W-:Y:S01]  /*8660*/  FMUL R116, R116, R0.reuse ;  /* 0x0000000074747220 */ /* 0x080fe20000400000 */
[----:B------:R-:W-:Y:S01]  /*8670*/  ISETP.LT.OR P4, PT, R3, 0x22, !P2 ;  /* 0x000000220300780c */ /* 0x000fe20005781670 */
[----:B------:R-:W-:Y:S01]  /*8680*/  FMUL R117, R117, R0 ;  /* 0x0000000075757220 */ /* 0x000fe20000400000 */
[----:B-1----:R-:W-:Y:S01]  /*8690*/  F2FP.SATFINITE.E4M3.F32.PACK_AB_MERGE_C R7, RZ, R102, RZ ;  /* 0x00000066ff07723e */ /* 0x002fe200048070ff */
[----:B------:R0:W-:Y:S01]  /*86a0*/  @!P1 STG.E.U8 desc[UR12][R14.64+0x18], R5 ;  /* 0x000018050e009986 */ /* 0x0001e2000c10110c */
[C---:B------:R-:W-:Y:S01]  /*86b0*/  ISETP.LT.OR P1, PT, R3.reuse, 0x22, !P3 ;  /* 0x000000220300780c */ /* 0x040fe20005f21670 */
[-C--:B------:R-:W-:Y:S01]  /*86c0*/  FMUL R118, R118, R0.reuse ;  /* 0x0000000076767220 */ /* 0x080fe20000400000 */
[----:B------:R-:W-:Y:S01]  /*86d0*/  F2FP.SATFINITE.E4M3.F32.PACK_AB_MERGE_C R113, RZ, R113, RZ ;  /* 0x00000071ff71723e */ /* 0x000fe200048070ff */
[----:B------:R1:W-:Y:S01]  /*86e0*/  @!P5 STG.E.U8 desc[UR12][R12.64+0x18], R7 ;  /* 0x000018070c00d986 */ /* 0x0003e2000c10110c */
[----:B------:R-:W-:Y:S01]  /*86f0*/  ISETP.LT.OR P5, PT, R3, 0x29, !P3 ;  /* 0x000000290300780c */ /* 0x000fe20005fa1670 */
[-C--:B------:R-:W-:Y:S01]  /*8700*/  FMUL R119, R119, R0.reuse ;  /* 0x0000000077777220 */ /* 0x080fe20000400000 */
[----:B------:R-:W-:Y:S01]  /*8710*/  F2FP.SATFINITE.E4M3.F32.PACK_AB_MERGE_C R115, RZ, R115, RZ ;  /* 0x00000073ff73723e */ /* 0x000fe200048070ff */
[----:B------:R-:W-:Y:S01]  /*8720*/  @!P6 STG.E.U8 desc[UR12][R12.64+0x19], R103 ;  /* 0x000019670c00e986 */ /* 0x000fe2000c10110c */
[C---:B------:R-:W-:Y:S01]  /*8730*/  ISETP.LT.OR P6, PT, R3.reuse, 0x2a, !P3 ;  /* 0x0000002a0300780c */ /* 0x040fe20005fc1670 */
[-C--:B------:R-:W-:Y:S01]  /*8740*/  FMUL R120, R120, R0.reuse ;  /* 0x0000000078787220 */ /* 0x080fe20000400000 */
[----:B------:R-:W-:Y:S01]  /*8750*/  F2FP.SATFINITE.E4M3.F32.PACK_AB_MERGE_C R117, RZ, R117, RZ ;  /* 0x00000075ff75723e */ /* 0x000fe200048070ff */
        /* <DEDUP_REMOVED lines=25> */
[----:B------:R-:W-:Y:S01]  /*88f0*/  FMUL R128, R128, R0 ;  /* 0x0000000080807220 */ /* 0x000fe20000400000 */
[----:B0-----:R-:W-:Y:S01]  /*8900*/  F2FP.SATFINITE.E4M3.F32.PACK_AB_MERGE_C R5, RZ, R110, RZ ;  /* 0x0000006eff05723e */ /* 0x001fe200048070ff */
[----:B------:R-:W-:Y:S01]  /*8910*/  @!P4 STG.E.U8 desc[UR12][R12.64+0x29], R111 ;  /* 0x0000296f0c00c986 */ /* 0x000fe2000c10110c */
        /* <DEDUP_REMOVED lines=88> */
[C---:B------:R-:W-:Y:S01]  /*8ea0*/  ISETP.LT.OR P4, PT, R3.reuse, 0x61, !P3 ;  /* 0x000000610300780c */ /* 0x040fe20005f81670 */
[----:B------:R-:W-:Y:S01]  /*8eb0*/  FMUL R26, R26, R0 ;  /* 0x000000001a1a7220 */ /* 0x000fe20000400000 */
[----:B-1----:R-:W-:Y:S01]  /*8ec0*/  F2FP.SATFINITE.E4M3.F32.PACK_AB_MERGE_C R7, RZ, R132, RZ ;  /* 0x00000084ff07723e */ /* 0x002fe200048070ff */
[----:B------:R0:W-:Y:S01]  /*8ed0*/  @!P1 STG.E.U8 desc[UR12][R12.64+0x50], R5 ;  /* 0x000050050c009986 */ /* 0x0001e2000c10110c */
[----:B------:R-:W-:Y:S01]  /*8ee0*/  ISETP.LT.OR P1, PT, R3, 0x5a, !P2 ;  /* 0x0000005a0300780c */ /* 0x000fe20005721670 */
[-C--:B------:R-:W-:Y:S01]  /*8ef0*/  FMUL R27, R27, R0.reuse ;  /* 0x000000001b1b7220 */ /* 0x080fe20000400000 */
[----:B------:R-:W-:Y:S01]  /*8f00*/  F2FP.SATFINITE.E4M3.F32.PACK_AB_MERGE_C R151, RZ, R151, RZ ;  /* 0x00000097ff97723e */ /* 0x000fe200048070ff */
[----:B------:R1:W-:Y:S01]  /*8f10*/  @!P5 STG.E.U8 desc[UR12][R14.64+0x58], R7 ;  /* 0x000058070e00d986 */ /* 0x0003e2000c10110c */
[----:B------:R-:W-:Y:S01]  /*8f20*/  ISETP.LT.OR P5, PT, R3, 0x62, !P3 ;  /* 0x000000620300780c */ /* 0x000fe20005fa1670 */
[-C--:B------:R-:W-:Y:S01]  /*8f30*/  FMUL R28, R28, R0.reuse ;  /* 0x000000001c1c7220 */ /* 0x080fe20000400000 */
[-C--:B------:R-:W-:Y:S01]  /*8f40*/  FMUL R29, R29, R0.reuse ;  /* 0x000000001d1d7220 */ /* 0x080fe20000400000 */
[----:B------:R-:W-:Y:S01]  /*8f50*/  @!P6 STG.E.U8 desc[UR12][R14.64+0x59], R133 ;  /* 0x000059850e00e986 */ /* 0x000fe2000c10110c */
[----:B------:R-:W-:Y:S01]  /*8f60*/  ISETP.LT.OR P6, PT, R3, 0x61, !P2 ;  /* 0x000000610300780c */ /* 0x000fe200057c1670 */
[----:B------:R-:W-:Y:S01]  /*8f70*/  FMUL R30, R30, R0 ;  /* 0x000000001e1e7220 */ /* 0x000fe20000400000 */
[----:B------:R-:W-:Y:S01]  /*8f80*/  F2FP.SATFINITE.E4M3.F32.PACK_AB_MERGE_C R25, RZ, R25, RZ ;  /* 0x00000019ff19723e */ /* 0x000fe200048070ff */
[----:B------:R2:W-:Y:S01]  /*8f90*/  @!P0 STG.E.U8 desc[UR12][R12.64+0x58], R17 ;  /* 0x000058110c008986 */ /* 0x0005e2000c10110c */
[----:B0-----:R-:W-:Y:S01]  /*8fa0*/  F2FP.SATFINITE.E4M3.F32.PACK_AB_MERGE_C R5, RZ, R136, RZ ;  /* 0x00000088ff05723e */ /* 0x001fe200048070ff */
[----:B------:R-:W-:Y:S01]  /*8fb0*/  FMUL R31, R31, R0 ;  /* 0x000000001f1f7220 */ /* 0x000fe20000400000 */
[C---:B------:R-:W-:Y:S01]  /*8fc0*/  ISETP.LT.OR P0, PT, R3.reuse, 0x62, !P2 ;  /* 0x000000620300780c */ /* 0x040fe20005701670 */
[----:B------:R-:W-:Y:S01]  /*8fd0*/  @!P1 STG.E.U8 desc[UR12][R12.64+0x59], R135 ;  /* 0x000059870c009986 */ /* 0x000fe2000c10110c */
[----:B-1----:R-:W-:Y:S01]  /*8fe0*/  F2FP.SATFINITE.E4M3.F32.PACK_AB_MERGE_C R7, RZ, R138, RZ ;  /* 0x0000008aff07723e */ /* 0x002fe200048070ff */
[-C--:B------:R-:W-:Y:S01]  /*8ff0*/  FMUL R32, R32, R0.reuse ;  /* 0x0000000020207220 */ /* 0x080fe20000400000 */
[C---:B------:R-:W-:Y:S01]  /*9000*/  ISETP.LT.OR P1, PT, R3.reuse, 0x71, !P3 ;  /* 0x000000710300780c */ /* 0x040fe20005f21670 */
[----:B------:R0:W-:Y:S01]  /*9010*/  @!P4 STG.E.U8 desc[UR12][R14.64+0x60], R5 ;  /* 0x000060050e00c986 */ /* 0x0001e2000c10110c */
[----:B------:R-:W-:Y:S01]  /*9020*/  ISETP.LT.OR P4, PT, R3, 0x69, !P3 ;  /* 0x000000690300780c */ /* 0x000fe20005f81670 */
[-C--:B------:R-:W-:Y:S01]  /*9030*/  FMUL R33, R33, R0.reuse ;  /* 0x0000000021217220 */ /* 0x080fe20000400000 */
[----:B------:R-:W-:Y:S01]  /*9040*/  F2FP.SATFINITE.E4M3.F32.PACK_AB_MERGE_C R27, RZ, R27, RZ ;  /* 0x0000001bff1b723e */ /* 0x000fe200048070ff */
[----:B------:R-:W-:Y:S01]  /*9050*/  @!P5 STG.E.U8 desc[UR12][R14.64+0x61], R137 ;  /* 0x000061890e00d986 */ /* 0x000fe2000c10110c */
[C---:B------:R-:W-:Y:S01]  /*9060*/  ISETP.LT.OR P5, PT, R3.reuse, 0x6a, !P3 ;  /* 0x0000006a0300780c */ /* 0x040fe20005fa1670 */
[----:B------:R-:W-:Y:S01]  /*9070*/  FMUL R34, R34, R0 ;  /* 0x0000000022227220 */ /* 0x000fe20000400000 */
[----:B--2---:R-:W-:Y:S01]  /*9080*/  F2FP.SATFINITE.E4M3.F32.PACK_AB_MERGE_C R17, RZ, R144, RZ ;  /* 0x00000090ff11723e */ /* 0x004fe200048070ff */
[----:B------:R1:W-:Y:S01]  /*9090*/  @!P6 STG.E.U8 desc[UR12][R12.64+0x60], R7 ;  /* 0x000060070c00e986 */ /* 0x0003e2000c10110c */
[----:B------:R-:W-:Y:S01]  /*90a0*/  ISETP.LT.OR P6, PT, R3, 0x69, !P2 ;  /* 0x000000690300780c */ /* 0x000fe200057c1670 */
[----:B------:R-:W-:Y:S01]  /*90b0*/  FMUL R35, R35, R0 ;  /* 0x0000000023237220 */ /* 0x000fe20000400000 */
[----:B------:R-:W-:Y:S01]  /*90c0*/  F2FP.SATFINITE.E4M3.F32.PACK_AB_MERGE_C R29, RZ, R29, RZ ;  /* 0x0000001dff1d723e */ /* 0x000fe200048070ff */
[----:B------:R-:W-:Y:S01]  /*90d0*/  @!P0 STG.E.U8 desc[UR12][R12.64+0x61], R139 ;  /* 0x0000618b0c008986 */ /* 0x000fe2000c10110c */
[----:B0-----:R-:W-:Y:S01]  /*90e0*/  F2FP.SATFINITE.E4M3.F32.PACK_AB_MERGE_C R5, RZ, R140, RZ ;  /* 0x0000008cff05723e */ /* 0x001fe200048070ff */
[-C--:B------:R-:W-:Y:S01]  /*90f0*/  FMUL R36, R36, R0.reuse ;  /* 0x0000000024247220 */ /* 0x080fe20000400000 */
[----:B------:R-:W-:Y:S01]  /*9100*/  ISETP.LT.OR P0, PT, R3, 0x6a, !P2 ;  /* 0x0000006a0300780c */ /* 0x000fe20005701670 */
[-C--:B------:R-:W-:Y:S01]  /*9110*/  FMUL R37, R37, R0.reuse ;  /* 0x0000000025257220 */ /* 0x080fe20000400000 */
[----:B------:R-:W-:Y:S01]  /*9120*/  F2FP.SATFINITE.E4M3.F32.PACK_AB_MERGE_C R31, RZ, R31, RZ ;  /* 0x0000001fff1f723e */ /* 0x000fe200048070ff */
[----:B------:R0:W-:Y:S01]  /*9130*/  @!P4 STG.E.U8 desc[UR12][R14.64+0x68], R5 ;  /* 0x000068050e00c986 */ /* 0x0001e2000c10110c */
[C---:B------:R-:W-:Y:S01]  /*9140*/  ISETP.LT.OR P4, PT, R3.reuse, 0x72, !P3 ;  /* 0x000000720300780c */ /* 0x040fe20005f81670 */
[----:B------:R-:W-:Y:S01]  /*9150*/  FMUL R38, R38, R0 ;  /* 0x0000000026267220 */ /* 0x000fe20000400000 */
[----:B-1----:R-:W-:Y:S01]  /*9160*/  F2FP.SATFINITE.E4M3.F32.PACK_AB_MERGE_C R7, RZ, R142, RZ ;  /* 0x0000008eff07723e */ /* 0x002fe200048070ff */
        /* <DEDUP_REMOVED lines=9> */
[----:B0-----:R-:W-:Y:S01]  /*9200*/  F2FP.SATFINITE.E4M3.F32.PACK_AB_MERGE_C R5, RZ, R146, RZ ;  /* 0x00000092ff05723e */ /* 0x001fe200048070ff */
[-C--:B------:R-:W-:Y:S01]  /*9210*/  FMUL R41, R41, R0.reuse ;  /* 0x0000000029297220 */ /* 0x080fe20000400000 */
[C---:B------:R-:W-:Y:S01]  /*9220*/  ISETP.GE.AND P0, PT, R16.reuse, 0x49, PT ;  /* 0x000000491000780c */ /* 0x040fe20003f06270 */
[----:B------:R0:W-:Y:S01]  /*9230*/  @!P1 STG.E.U8 desc[UR12][R14.64+0x70], R17 ;  /* 0x000070110e009986 */ /* 0x0001e2000c10110c */
[----:B------:R-:W-:Y:S01]  /*9240*/  ISETP.GE.AND P1, PT, R16, 0x41, PT ;  /* 0x000000411000780c */ /* 0x000fe20003f26270 */
[-C--:B------:R-:W-:Y:S01]  /*9250*/  FMUL R42, R42, R0.reuse ;  /* 0x000000002a2a7220 */ /* 0x080fe20000400000 */
[----:B------:R-:W-:Y:S01]  /*9260*/  F2FP.SATFINITE.E4M3.F32.PACK_AB_MERGE_C R37, RZ, R37, RZ ;  /* 0x00000025ff25723e */ /* 0x000fe200048070ff */
[----:B------:R-:W-:Y:S01]  /*9270*/  @!P4 STG.E.U8 desc[UR12][R14.64+0x71], R145 ;  /* 0x000071910e00c986 */ /* 0x000fe2000c10110c */
[----:B------:R-:W-:Y:S01]  /*9280*/  ISETP.LT.OR P4, PT, R3, 0x79, !P3 ;  /* 0x000000790300780c */ /* 0x000fe20005f81670 */
[-C--:B------:R-:W-:Y:S01]  /*9290*/  FMUL R43, R43, R0.reuse ;  /* 0x000000002b2b7220 */ /* 0x080fe20000400000 */
[C---:B------:R-:W-:Y:S01]  /*92a0*/  ISETP.LT.OR P3, PT, R3.reuse, 0x7a, !P3 ;  /* 0x0000007a0300780c */ /* 0x040fe20005f61670 */
[----:B------:R2:W-:Y:S01]  /*92b0*/  @!P5 STG.E.U8 desc[UR12][R12.64+0x70], R5 ;  /* 0x000070050c00d986 */ /* 0x0005e2000c10110c */
[C---:B------:R-:W-:Y:S01]  /*92c0*/  ISETP.LT.OR P5, PT, R3.reuse, 0x79, !P2 ;  /* 0x000000790300780c */ /* 0x040fe200057a1670 */
[-C--:B------:R-:W-:Y:S01]  /*92d0*/  FMUL R44, R44, R0.reuse ;  /* 0x000000002c2c7220 */ /* 0x080fe20000400000 */
[C---:B------:R-:W-:Y:S01]  /*92e0*/  ISETP.LT.OR P2, PT, R3.reuse, 0x7a, !P2 ;  /* 0x0000007a0300780c */ /* 0x040fe20005741670 */
[----:B------:R-:W-:Y:S01]  /*92f0*/  @!P6 STG.E.U8 desc[UR12][R12.64+0x71], R147 ;  /* 0x000071930c00e986 */ /* 0x000fe2000c10110c */
[----:B------:R-:W-:Y:S01]  /*9300*/  ISETP.LT.OR P6, PT, R3, 0x1, !P1 ;  /* 0x000000010300780c */ /* 0x000fe20004fc1670 */
[----:B------:R-:W-:Y:S01]  /*9310*/  FMUL R45, R45, R0 ;  /* 0x000000002d2d7220 */ /* 0x000fe20000400000 */
[----:B-1----:R-:W-:Y:S01]  /*9320*/  F2FP.SATFINITE.E4M3.F32.PACK_AB_MERGE_C R7, RZ, R150, RZ ;  /* 0x00000096ff07723e */ /* 0x002fe200048070ff */
[----:B------:R-:W-:Y:S01]  /*9330*/  FMUL R46, R46, R0 ;  /* 0x000000002e2e7220 */ /* 0x000fe20000400000 */
[----:B0-----:R-:W-:Y:S01]  /*9340*/  F2FP.SATFINITE.E4M3.F32.PACK_AB_MERGE_C R17, RZ, R24, RZ ;  /* 0x00000018ff11723e */ /* 0x001fe200048070ff */
[----:B------:R-:W-:Y:S01]  /*9350*/  FMUL R47, R47, R0 ;  /* 0x000000002f2f7220 */ /* 0x000fe20000400000 */
[----:B------:R-:W-:Y:S01]  /*9360*/  F2FP.SATFINITE.E4M3.F32.PACK_AB_MERGE_C R39, RZ, R39, RZ ;  /* 0x00000027ff27723e */ /* 0x000fe200048070ff */
[----:B------:R-:W-:Y:S01]  /*9370*/  @!P3 STG.E.U8 desc[UR12][R14.64+0x79], R149 ;  /* 0x000079950e00b986 */ /* 0x000fe2000c10110c */
[----:B--2---:R-:W-:Y:S01]  /*9380*/  F2FP.SATFINITE.E4M3.F32.PACK_AB_MERGE_C R5, RZ, R148, RZ ;  /* 0x00000094ff05723e */ /* 0x004fe200048070ff */
[-C--:B------:R-:W-:Y:S01]  /*9390*/  FMUL R48, R48, R0.reuse ;  /* 0x0000000030307220 */ /* 0x080fe20000400000 */
        /* <DEDUP_REMOVED lines=18> */
[----:B0-----:R-:W-:Y:S01]  /*94c0*/  F2FP.SATFINITE.E4M3.F32.PACK_AB_MERGE_C R5, RZ, R26, RZ ;  /* 0x0000001aff05723e */ /* 0x001fe200048070ff */
[-C--:B------:R-:W-:Y:S01]  /*94d0*/  FMUL R54, R54, R0.reuse ;  /* 0x0000000036367220 */ /* 0x080fe20000400000 */
[----:B------:R-:W-:Y:S01]  /*94e0*/  F2FP.SATFINITE.E4M3.F32.PACK_AB_MERGE_C R49, RZ, R49, RZ ;  /* 0x00000031ff31723e */ /* 0x000fe200048070ff */
[----:B------:R-:W-:Y:S01]  /*94f0*/  @!P2 STG.E.U8 desc[UR12][R10.64+0x1], R25 ;  /* 0x000001190a00a986 */ /* 0x000fe2000c10110c */
[----:B------:R-:W-:Y:S01]  /*9500*/  ISETP.LT.OR P2, PT, R3, 0x11, !P0 ;  /* 0x000000110300780c */ /* 0x000fe20004741670 */
[----:B------:R-:W-:Y:S01]  /*9510*/  FMUL R55, R55, R0 ;  /* 0x0000000037377220 */ /* 0x000fe20000400000 */
[----:B-1----:R-:W-:Y:S01]  /*9520*/  F2FP.SATFINITE.E4M3.F32.PACK_AB_MERGE_C R7, RZ, R28, RZ ;  /* 0x0000001cff07723e */ /* 0x002fe200048070ff */
[----:B------:R0:W-:Y:S01]  /*9530*/  @!P3 STG.E.U8 desc[UR12][R8.64], R5 ;  /* 0x000000050800b986 */ /* 0x0001e2000c10110c */
[C---:B------:R-:W-:Y:S01]  /*9540*/  ISETP.LT.OR P3, PT, R3.reuse, 0x9, !P0 ;  /* 0x000000090300780c */ /* 0x040fe20004761670 */
[----:B------:R-:W-:Y:S01]  /*9550*/  FMUL R56, R56, R0 ;  /* 0x0000000038387220 */ /* 0x000fe20000400000 */
        /* <DEDUP_REMOVED lines=86> */
[----:B------:R-:W-:Y:S01]  /*9ac0*/  FMUL R80, R80, R0 ;  /* 0x0000000050507220 */ /* 0x000fe20000400000 */
[----:B--2---:R-:W-:Y:S01]  /*9ad0*/  F2FP.SATFINITE.E4M3.F32.PACK_AB_MERGE_C R13, RZ, R54, RZ ;  /* 0x00000036ff0d723e */ /* 0x004fe200048070ff */
[-C--:B------:R-:W-:Y:S01]  /*9ae0*/  FMUL R81, R81, R0.reuse ;  /* 0x0000000051517220 */ /* 0x080fe20000400000 */
        /* <DEDUP_REMOVED lines=14> */
[C---:B------:R-:W-:Y:S01]  /*9bd0*/  ISETP.LT.OR P4, PT, R3.reuse, 0x42, !P1 ;  /* 0x000000420300780c */ /* 0x040fe20004f81670 */
[----:B------:R-:W-:Y:S01]  /*9be0*/  FMUL R86, R86, R0 ;  /* 0x0000000056567220 */ /* 0x000fe20000400000 */
[----:B-1----:R-:W-:Y:S01]  /*9bf0*/  F2FP.SATFINITE.E4M3.F32.PACK_AB_MERGE_C R7, RZ, R52, RZ ;  /* 0x00000034ff07723e */ /* 0x002fe200048070ff */
[----:B------:R0:W-:Y:S01]  /*9c00*/  @!P3 STG.E.U8 desc[UR12][R8.64+0x30], R5 ;  /* 0x000030050800b986 */ /* 0x0001e2000c10110c */
[----:B------:R-:W-:Y:S01]  /*9c10*/  ISETP.LT.OR P3, PT, R3, 0x3a, !P0 ;  /* 0x0000003a0300780c */ /* 0x000fe20004761670 */
[----:B------:R-:W-:Y:S01]  /*9c20*/  FMUL R0, R87, R0 ;  /* 0x0000000057007220 */ /* 0x000fe20000400000 */
[----:B------:R-:W-:Y:S01]  /*9c30*/  F2FP.SATFINITE.E4M3.F32.PACK_AB_MERGE_C R81, RZ, R81, RZ ;  /* 0x00000051ff51723e */ /* 0x000fe200048070ff */
[----:B------:R1:W-:Y:S01]  /*9c40*/  @!P5 STG.E.U8 desc[UR12][R10.64+0x38], R7 ;  /* 0x000038070a00d986 */ /* 0x0003e2000c10110c */
[----:B------:R-:W-:-:S02]  /*9c50*/  ISETP.LT.OR P5, PT, R3, 0x41, !P0 ;  /* 0x000000410300780c */ /* 0x000fc400047a1670 */
[----:B------:R-:W-:Y:S01]  /*9c60*/  F2FP.SATFINITE.E4M3.F32.PACK_AB_MERGE_C R83, RZ, R83, RZ ;  /* 0x00000053ff53723e */ /* 0x000fe200048070ff */
[----:B------:R-:W-:Y:S01]  /*9c70*/  @!P6 STG.E.U8 desc[UR12][R10.64+0x39], R53 ;  /* 0x000039350a00e986 */ /* 0x000fe2000c10110c */
[C---:B------:R-:W-:Y:S02]  /*9c80*/  ISETP.LT.OR P6, PT, R3.reuse, 0x42, !P0 ;  /* 0x000000420300780c */ /* 0x040fe400047c1670 */
[----:B------:R-:W-:Y:S01]  /*9c90*/  F2FP.SATFINITE.E4M3.F32.PACK_AB_MERGE_C R85, RZ, R85, RZ ;  /* 0x00000055ff55723e */ /* 0x000fe200048070ff */
[----:B------:R2:W-:Y:S01]  /*9ca0*/  @!P2 STG.E.U8 desc[UR12][R8.64+0x38], R13 ;  /* 0x0000380d0800a986 */ /* 0x0005e2000c10110c */
[----:B------:R-:W-:Y:S02]  /*9cb0*/  ISETP.LT.OR P2, PT, R3, 0x41, !P1 ;  /* 0x000000410300780c */ /* 0x000fe40004f41670 */
[----:B0-----:R-:W-:Y:S01]  /*9cc0*/  F2FP.SATFINITE.E4M3.F32.PACK_AB_MERGE_C R5, RZ, R56, RZ ;  /* 0x00000038ff05723e */ /* 0x001fe200048070ff */
[----:B------:R-:W-:Y:S01]  /*9cd0*/  @!P3 STG.E.U8 desc[UR12][R8.64+0x39], R55 ;  /* 0x000039370800b986 */ /* 0x000fe2000c10110c */
[----:B-1----:R-:W-:-:S02]  /*9ce0*/  F2FP.SATFINITE.E4M3.F32.PACK_AB_MERGE_C R7, RZ, R58, RZ ;  /* 0x0000003aff07723e */ /* 0x002fc400048070ff */
[C---:B------:R-:W-:Y:S01]  /*9cf0*/  ISETP.LT.OR P3, PT, R3.reuse, 0x49, !P1 ;  /* 0x000000490300780c */ /* 0x040fe20004f61670 */
[----:B------:R-:W-:Y:S01]  /*9d00*/  @!P4 STG.E.U8 desc[UR12][R10.64+0x41], R57 ;  /* 0x000041390a00c986 */ /* 0x000fe2000c10110c */
[----:B------:R-:W-:Y:S02]  /*9d10*/  ISETP.LT.OR P4, PT, R3, 0x4a, !P1 ;  /* 0x0000004a0300780c */ /* 0x000fe40004f81670 */
[----:B--2---:R-:W-:-:S03]  /*9d20*/  F2FP.SATFINITE.E4M3.F32.PACK_AB_MERGE_C R13, RZ, R64, RZ ;  /* 0x00000040ff0d723e */ /* 0x004fc600048070ff */
[----:B------:R0:W-:Y:S01]  /*9d30*/  @!P2 STG.E.U8 desc[UR12][R10.64+0x40], R5 ;  /* 0x000040050a00a986 */ /* 0x0001e2000c10110c */
[----:B------:R-:W-:-:S03]  /*9d40*/  ISETP.LT.OR P2, PT, R3, 0x51, !P1 ;  /* 0x000000510300780c */ /* 0x000fc60004f41670 */
[----:B------:R1:W-:Y:S01]  /*9d50*/  @!P5 STG.E.U8 desc[UR12][R8.64+0x40], R7 ;  /* 0x000040070800d986 */ /* 0x0003e2000c10110c */
[----:B------:R-:W-:-:S03]  /*9d60*/  ISETP.LT.OR P5, PT, R3, 0x49, !P0 ;  /* 0x000000490300780c */ /* 0x000fc600047a1670 */
[----:B------:R-:W-:Y:S01]  /*9d70*/  @!P6 STG.E.U8 desc[UR12][R8.64+0x41], R59 ;  /* 0x0000413b0800e986 */ /* 0x000fe2000c10110c */
[C---:B------:R-:W-:Y:S02]  /*9d80*/  ISETP.LT.OR P6, PT, R3.reuse, 0x4a, !P0 ;  /* 0x0000004a0300780c */ /* 0x040fe400047c1670 */
[----:B0-----:R-:W-:Y:S01]  /*9d90*/  F2FP.SATFINITE.E4M3.F32.PACK_AB_MERGE_C R5, RZ, R60, RZ ;  /* 0x0000003cff05723e */ /* 0x001fe200048070ff */
[----:B------:R-:W-:Y:S01]  /*9da0*/  @!P4 STG.E.U8 desc[UR12][R10.64+0x49], R61 ;  /* 0x0000493d0a00c986 */ /* 0x000fe2000c10110c */
[C---:B------:R-:W-:Y:S02]  /*9db0*/  ISETP.LT.OR P4, PT, R3.reuse, 0x52, !P0 ;  /* 0x000000520300780c */ /* 0x040fe40004781670 */
[----:B-1----:R-:W-:Y:S01]  /*9dc0*/  F2FP.SATFINITE.E4M3.F32.PACK_AB_MERGE_C R7, RZ, R62, RZ ;  /* 0x0000003eff07723e */ /* 0x002fe200048070ff */
[----:B------:R0:W-:Y:S01]  /*9dd0*/  @!P3 STG.E.U8 desc[UR12][R10.64+0x48], R5 ;  /* 0x000048050a00b986 */ /* 0x0001e2000c10110c */
[----:B------:R-:W-:-:S03]  /*9de0*/  ISETP.LT.OR P3, PT, R3, 0x52, !P1 ;  /* 0x000000520300780c */ /* 0x000fc60004f61670 */
[----:B------:R1:W-:Y:S01]  /*9df0*/  @!P5 STG.E.U8 desc[UR12][R8.64+0x48], R7 ;  /* 0x000048070800d986 */ /* 0x0003e2000c10110c */
[----:B------:R-:W-:-:S03]  /*9e00*/  ISETP.LT.OR P5, PT, R3, 0x59, !P1 ;  /* 0x000000590300780c */ /* 0x000fc60004fa1670 */
[----:B------:R-:W-:Y:S01]  /*9e10*/  @!P6 STG.E.U8 desc[UR12][R8.64+0x49], R63 ;  /* 0x0000493f0800e986 */ /* 0x000fe2000c10110c */
[----:B------:R-:W-:-:S03]  /*9e20*/  ISETP.LT.OR P6, PT, R3, 0x5a, !P1 ;  /* 0x0000005a0300780c */ /* 0x000fc60004fc1670 */
[----:B------:R2:W-:Y:S01]  /*9e30*/  @!P2 STG.E.U8 desc[UR12][R10.64+0x50], R13 ;  /* 0x0000500d0a00a986 */ /* 0x0005e2000c10110c */
[C---:B------:R-:W-:Y:S02]  /*9e40*/  ISETP.LT.OR P2, PT, R3.reuse, 0x51, !P0 ;  /* 0x000000510300780c */ /* 0x040fe40004741670 */
[----:B0-----:R-:W-:Y:S01]  /*9e50*/  F2FP.SATFINITE.E4M3.F32.PACK_AB_MERGE_C R5, RZ, R66, RZ ;  /* 0x00000042ff05723e */ /* 0x001fe200048070ff */
[----:B------:R-:W-:Y:S01]  /*9e60*/  @!P3 STG.E.U8 desc[UR12][R10.64+0x51], R65 ;  /* 0x000051410a00b986 */ /* 0x000fe2000c10110c */
[----:B-1----:R-:W-:Y:S02]  /*9e70*/  F2FP.SATFINITE.E4M3.F32.PACK_AB_MERGE_C R7, RZ, R68, RZ ;  /* 0x00000044ff07723e */ /* 0x002fe400048070ff */
        /* <DEDUP_REMOVED lines=21> */
[----:B------:R-:W-:Y:S02]  /*9fd0*/  ISETP.LT.OR P6, PT, R3, 0x62, !P0 ;  /* 0x000000620300780c */ /* 0x000fe400047c1670 */
[----:B0-----:R-:W-:Y:S02]  /*9fe0*/  F2FP.SATFINITE.E4M3.F32.PACK_AB_MERGE_C R5, RZ, R76, RZ ;  /* 0x0000004cff05723e */ /* 0x001fe400048070ff */
[----:B-1----:R-:W-:Y:S02]  /*9ff0*/  F2FP.SATFINITE.E4M3.F32.PACK_AB_MERGE_C R7, RZ, R78, RZ ;  /* 0x0000004eff07723e */ /* 0x002fe400048070ff */
[----:B--2---:R-:W-:-:S07]  /*a000*/  F2FP.SATFINITE.E4M3.F32.PACK_AB_MERGE_C R13, RZ, R80, RZ ;  /* 0x00000050ff0d723e */ /* 0x004fce00048070ff */
[----:B------:R-:W-:Y:S01]  /*a010*/  @!P6 STG.E.U8 desc[UR12][R8.64+0x61], R75 ;  /* 0x0000614b0800e986 */ /* 0x000fe2000c10110c */
[----:B------:R-:W-:-:S03]  /*a020*/  ISETP.LT.OR P6, PT, R3, 0x71, !P1 ;  /* 0x000000710300780c */ /* 0x000fc60004fc1670 */
[----:B------:R0:W-:Y:S01]  /*a030*/  @!P2 STG.E.U8 desc[UR12][R10.64+0x68], R5 ;  /* 0x000068050a00a986 */ /* 0x0001e2000c10110c */
[----:B------:R-:W-:-:S03]  /*a040*/  ISETP.LT.OR P2, PT, R3, 0x72, !P1 ;  /* 0x000000720300780c */ /* 0x000fc60004f41670 */
[----:B------:R-:W-:Y:S01]  /*a050*/  @!P5 STG.E.U8 desc[UR12][R10.64+0x69], R77 ;  /* 0x0000694d0a00d986 */ /* 0x000fe2000c10110c */
[----:B------:R-:W-:-:S03]  /*a060*/  ISETP.LT.OR P5, PT, R3, 0x71, !P0 ;  /* 0x000000710300780c */ /* 0x000fc600047a1670 */
[----:B------:R1:W-:Y:S01]  /*a070*/  @!P3 STG.E.U8 desc[UR12][R8.64+0x68], R7 ;  /* 0x000068070800b986 */ /* 0x0003e2000c10110c */
[C---:B------:R-:W-:Y:S02]  /*a080*/  ISETP.LT.OR P3, PT, R3.reuse, 0x79, !P1 ;  /* 0x000000790300780c */ /* 0x040fe40004f61670 */
[C---:B------:R-:W-:Y:S01]  /*a090*/  ISETP.LT.OR P1, PT, R3.reuse, 0x7a, !P1 ;  /* 0x0000007a0300780c */ /* 0x040fe20004f21670 */
[----:B------:R-:W-:Y:S01]  /*a0a0*/  @!P4 STG.E.U8 desc[UR12][R8.64+0x69], R79 ;  /* 0x0000694f0800c986 */ /* 0x000fe2000c10110c */
[C---:B------:R-:W-:Y:S02]  /*a0b0*/  ISETP.LT.OR P4, PT, R3.reuse, 0x72, !P0 ;  /* 0x000000720300780c */ /* 0x040fe40004781670 */
[----:B0-----:R-:W-:Y:S01]  /*a0c0*/  F2FP.SATFINITE.E4M3.F32.PACK_AB_MERGE_C R5, RZ, R84, RZ ;  /* 0x00000054ff05723e */ /* 0x001fe200048070ff */
[----:B------:R0:W-:Y:S01]  /*a0d0*/  @!P6 STG.E.U8 desc[UR12][R10.64+0x70], R13 ;  /* 0x0000700d0a00e986 */ /* 0x0001e2000c10110c */
[C---:B------:R-:W-:Y:S02]  /*a0e0*/  ISETP.LT.OR P6, PT, R3.reuse, 0x79, !P0 ;  /* 0x000000790300780c */ /* 0x040fe400047c1670 */
[----:B------:R-:W-:Y:S01]  /*a0f0*/  ISETP.LT.OR P0, PT, R3, 0x7a, !P0 ;  /* 0x0000007a0300780c */ /* 0x000fe20004701670 */
[----:B------:R2:W-:Y:S01]  /*a100*/  @!P2 STG.E.U8 desc[UR12][R10.64+0x71], R81 ;  /* 0x000071510a00a986 */ /* 0x0005e2000c10110c */
[----:B------:R-:W-:-:S02]  /*a110*/  F2FP.SATFINITE.E4M3.F32.PACK_AB_MERGE_C R3, RZ, R82, RZ ;  /* 0x00000052ff03723e */ /* 0x000fc400048070ff */
[----:B-1----:R-:W-:-:S03]  /*a120*/  F2FP.SATFINITE.E4M3.F32.PACK_AB_MERGE_C R7, RZ, R86, RZ ;  /* 0x00000056ff07723e */ /* 0x002fc600048070ff */
[----:B------:R2:W-:Y:S01]  /*a130*/  @!P5 STG.E.U8 desc[UR12][R8.64+0x70], R3 ;  /* 0x000070030800d986 */ /* 0x0005e2000c10110c */
[----:B0-----:R-:W-:-:S03]  /*a140*/  F2FP.SATFINITE.E4M3.F32.PACK_AB_MERGE_C R13, RZ, R0, RZ ;  /* 0x00000000ff0d723e */ /* 0x001fc600048070ff */
[----:B------:R2:W-:Y:S04]  /*a150*/  @!P4 STG.E.U8 desc[UR12][R8.64+0x71], R83 ;  /* 0x000071530800c986 */ /* 0x0005e8000c10110c */
[----:B------:R2:W-:Y:S04]  /*a160*/  @!P3 STG.E.U8 desc[UR12][R10.64+0x78], R5 ;  /* 0x000078050a00b986 */ /* 0x0005e8000c10110c */
[----:B------:R2:W-:Y:S04]  /*a170*/  @!P1 STG.E.U8 desc[UR12][R10.64+0x79], R85 ;  /* 0x000079550a009986 */ /* 0x0005e8000c10110c */
[----:B------:R2:W-:Y:S01]  /*a180*/  @!P6 STG.E.U8 desc[UR12][R8.64+0x78], R7 ;  /* 0x000078070800e986 */ /* 0x0005e2000c10110c */
[----:B------:R-:W-:Y:S05]  /*a190*/  @P0 EXIT ;  /* 0x000000000000094d */ /* 0x000fea0003800000 */
[----:B------:R-:W-:Y:S01]  /*a1a0*/  STG.E.U8 desc[UR12][R8.64+0x79], R13 ;  /* 0x0000790d08007986 */ /* 0x000fe2000c10110c */
[----:B------:R-:W-:Y:S05]  /*a1b0*/  EXIT ;  /* 0x000000000000794d */ /* 0x000fea0003800000 */
.L_x_10:
[----:B------:R-:W-:-:S13]  /*a1c0*/  ISETP.NE.AND P0, PT, R6, RZ, PT ;  /* 0x000000ff0600720c */ /* 0x000fda0003f05270 */
[----:B------:R-:W-:Y:S05]  /*a1d0*/  @P0 EXIT ;  /* 0x000000000000094d */ /* 0x000fea0003800000 */
[----:B------:R-:W-:Y:S01]  /*a1e0*/  ELECT P0, URZ, PT ;  /* 0x00000000003f782f */ /* 0x000fe20003800000 */
[----:B------:R-:W-:-:S12]  /*a1f0*/  BSSY B0, `(.L_x_279) ;  /* 0x0000083000007945 */ /* 0x000fd80003800000 */
[----:B------:R-:W-:Y:S05]  /*a200*/  @!P0 BRA `(.L_x_280) ;  /* 0x0000000800048947 */ /* 0x000fea0003800000 */
[----:B------:R-:W-:Y:S02]  /*a210*/  ISETP.GE.AND P0, PT, R4, 0x1, PT ;  /* 0x000000010400780c */ /* 0x000fe40003f06270 */
[----:B------:R-:W-:-:S04]  /*a220*/  SHF.R.S32.HI R5, RZ, 0x1f, R8 ;  /* 0x0000001fff057819 */ /* 0x000fc80000011408 */
[----:B------:R-:W-:-:S07]  /*a230*/  LEA.HI R5, R5, R8, RZ, 0x7 ;  /* 0x0000000805057211 */ /* 0x000fce00078f38ff */
[----:B------:R-:W-:Y:S05]  /*a240*/  @!P0 BRA `(.L_x_280) ;  /* 0x0000000400f48947 */ /* 0x000fea0003800000 */
[----:B-1---5:R-:W0:Y:S01]  /*a250*/  S2R R0, SR_CTAID.X ;  /* 0x0000000000007919 */ /* 0x022e220000002500 */
[----:B------:R-:W-:Y:S01]  /*a260*/  LOP3.LUT R5, R5, 0xffffff80, RZ, 0xc0, !PT ;  /* 0xffffff8005057812 */ /* 0x000fe200078ec0ff */
[----:B------:R-:W-:Y:S01]  /*a270*/  ULDC UR4, c[0x0][0x384] ;  /* 0x0000e10000047ab9 */ /* 0x000fe20000000800 */
[C---:B------:R-:W-:Y:S01]  /*a280*/  LOP3.LUT P0, RZ, R8.reuse, 0x1f, RZ, 0xc0, !PT ;  /* 0x0000001f08ff7812 */ /* 0x040fe2000780c0ff */
[----:B------:R-:W1:Y:S01]  /*a290*/  S2R R10, SR_CTAID.Y ;  /* 0x00000000000a7919 */ /* 0x000e620000002600 */
[----:B------:R-:W-:Y:S01]  /*a2a0*/  ULDC UR5, c[0x0][0x388] ;  /* 0x0000e20000057ab9 */ /* 0x000fe20000000800 */
[----:B------:R-:W-:Y:S01]  /*a2b0*/  IMAD.IADD R5, R8, 0x1, -R5 ;  /* 0x0000000108057824 */ /* 0x000fe200078e0a05 */
[----:B------:R-:W-:Y:S01]  /*a2c0*/  LOP3.LUT R18, R3, 0x2, RZ, 0xfc, !PT ;  /* 0x0000000203127812 */ /* 0x000fe200078efcff */
[----:B------:R-:W-:Y:S01]  /*a2d0*/  VIADD R22, R4, 0x1 ;  /* 0x0000000104167836 */ /* 0x000fe20000000000 */
[----:B------:R-:W-:Y:S01]  /*a2e0*/  CS2R R6, SRZ ;  /* 0x0000000000067805 */ /* 0x000fe2000001ff00 */
[----:B---3--:R-:W-:Y:S01]  /*a2f0*/  IMAD.MOV.U32 R2, RZ, RZ, RZ ;  /* 0x000000ffff027224 */ /* 0x008fe200078e00ff */
[----:B------:R-:W-:-:S02]  /*a300*/  ISETP.NE.AND P1, PT, R5, RZ, PT ;  /* 0x000000ff0500720c */ /* 0x000fc40003f25270 */
[----:B------:R-:W-:Y:S02]  /*a310*/  CS2R R8, SRZ ;  /* 0x0000000000087805 */ /* 0x000fe4000001ff00 */
[----:B------:R-:W-:Y:S01]  /*a320*/  ISETP.NE.OR P0, PT, R5, RZ, !P0 ;  /* 0x000000ff0500720c */ /* 0x000fe20004705670 */
[----:B------:R-:W-:Y:S02]  /*a330*/  IMAD.MOV.U32 R5, RZ, RZ, 0x1 ;  /* 0x00000001ff057424 */ /* 0x000fe400078e00ff */
[----:B0-----:R-:W-:-:S04]  /*a340*/  IMAD.SHL.U32 R19, R0, 0x80, RZ ;  /* 0x0000008000137824 */ /* 0x001fc800078e00ff */
[----:B------:R-:W-:-:S04]  /*a350*/  IMAD.HI.U32 R0, R19, UR4, RZ ;  /* 0x0000000413007c27 */ /* 0x000fc8000f8e00ff */
[----:B-1----:R-:W-:Y:S01]  /*a360*/  IMAD.SHL.U32 R16, R10, 0x80, RZ ;  /* 0x000000800a107824 */ /* 0x002fe200078e00ff */
[----:B------:R-:W-:-:S07]  /*a370*/  SHF.R.U32.HI R0, RZ, UR5, R0 ;  /* 0x00000005ff007c19 */ /* 0x000fce0008011600 */
.L_x_284:
[----:B------:R-:W0:Y:S01]  /*a380*/  S2R R11, SR_CgaCtaId ;  /* 0x00000000000b7919 */ /* 0x000e220000008800 */
[----:B------:R-:W-:-:S04]  /*a390*/  MOV R10, 0x400 ;  /* 0x00000400000a7802 */ /* 0x000fc80000000f00 */
[----:B0-----:R-:W-:Y:S02]  /*a3a0*/  LEA R21, R11, R10, 0x18 ;  /* 0x0000000a0b157211 */ /* 0x001fe400078ec0ff */
[----:B------:R-:W-:-:S03]  /*a3b0*/  SHF.L.U32 R10, R5, 0x1f, RZ ;  /* 0x0000001f050a7819 */ /* 0x000fc600000006ff */
[----:B------:R-:W-:-:S07]  /*a3c0*/  IMAD R17, R2, 0x8, R21 ;  /* 0x0000000802117824 */ /* 0x000fce00078e0215 */
.L_x_281:
[----:B0-----:R0:W1:Y:S02]  /*a3d0*/  SYNCS.PHASECHK.TRANS64.TRYWAIT P2, [R17+URZ+0x38070], R10 ;  /* 0x0380700a110075a7 */ /* 0x001064000804017f */
[----:B-1----:R-:W-:Y:S05]  /*a3e0*/  @!P2 NANOSLEEP.SYNCS 0x989680 ;  /* 0x009896800000a95d */ /* 0x002fea0003900000 */
[----:B------:R-:W1:Y:S02]  /*a3f0*/  @!P2 SYNCS.PHASECHK.TRANS64 P2, [R17+URZ+0x38070], R10 ;  /* 0x0380700a1100a5a7 */ /* 0x000e64000804007f */
[----:B-1----:R-:W-:Y:S05]  /*a400*/  @!P2 BRA `(.L_x_281) ;  /* 0xfffffffc00f0a947 */ /* 0x002fea000383ffff */
[----:B0-----:R-:W0:Y:S02]  /*a410*/  @!P1 LDC R10, c[0x0][0x580] ;  /* 0x00016000ff0a9b82 */ /* 0x001e240000000800 */
[----:B0-----:R0:W-:Y:S02]  /*a420*/  @!P1 SYNCS.ARRIVE.TRANS64 RZ, [R17+URZ+0x38000], R10 ;  /* 0x0380000a11ff99a7 */ /* 0x0011e4000800003f */
[----:B0-----:R-:W-:-:S04]  /*a430*/  PRMT R10, R18, 0x9910, RZ ;  /* 0x00009910120a7816 */ /* 0x001fc800000000ff */
[----:B------:R-:W-:-:S13]  /*a440*/  ISETP.NE.AND P2, PT, R10, 0x2, PT ;  /* 0x000000020a00780c */ /* 0x000fda0003f45270 */
[----:B------:R-:W-:Y:S05]  /*a450*/  @P2 BRA `(.L_x_282) ;  /* 0x0000000000042947 */ /* 0x000fea0003800000 */
[----:B------:R-:W-:Y:S01]  /*a460*/  BPT.TRAP 0x1 ;  /* 0x000000040000795c */ /* 0x000fe20000300000 */
.L_x_282:
[----:B------:R-:W-:Y:S05]  /*a470*/  @P0 BRA `(.L_x_283) ;  /* 0x0000000000040947 */ /* 0x000fea0003800000 */
[----:B------:R-:W-:Y:S01]  /*a480*/  BPT.TRAP 0x1 ;  /* 0x000000040000795c */ /* 0x000fe20000300000 */
.L_x_283:
[----:B------:R-:W0:Y:S01]  /*a490*/  LDC R12, c[0x0][0x380] ;  /* 0x0000e000ff0c7b82 */ /* 0x000e220000000800 */
[----:B------:R-:W-:Y:S01]  /*a4a0*/  R2UR UR4, R0 ;  /* 0x00000000000472ca */ /* 0x000fe200000e0000 */
[----:B------:R-:W-:Y:S01]  /*a4b0*/  ULDC UR14, c[0x0][0x38c] ;  /* 0x0000e300000e7ab9 */ /* 0x000fe20000000800 */
[----:B------:R-:W-:Y:S01]  /*a4c0*/  R2UR UR13, R19 ;  /* 0x00000000130d72ca */ /* 0x000fe200000e0000 */
[----:B------:R-:W-:Y:S01]  /*a4d0*/  UISETP.NE.AND UP0, UPT, UR14, 0x1, UPT ;  /* 0x000000010e00788c */ /* 0x000fe2000bf05270 */
[----:B------:R-:W-:Y:S01]  /*a4e0*/  R2UR UR10, R21 ;  /* 0x00000000150a72ca */ /* 0x000fe200000e0000 */
[----:B------:R-:W-:Y:S01]  /*a4f0*/  ULDC UR23, c[0x0][0x398] ;  /* 0x0000e60000177ab9 */ /* 0x000fe20000000800 */
[----:B------:R-:W-:Y:S01]  /*a500*/  R2UR UR16, R2 ;  /* 0x00000000021072ca */ /* 0x000fe200000e0000 */
[----:B------:R-:W1:Y:S01]  /*a510*/  LDC.64 R10, c[0x0][0x3f8] ;  /* 0x0000fe00ff0a7b82 */ /* 0x000e620000000a00 */
[----:B------:R-:W-:Y:S01]  /*a520*/  R2UR UR18, R8 ;  /* 0x00000000081272ca */ /* 0x000fe200000e0000 */
[----:B------:R-:W-:Y:S01]  /*a530*/  ULDC UR12, c[0x0][0x3ec] ;  /* 0x0000fb00000c7ab9 */ /* 0x000fe20000000800 */
[----:B------:R-:W-:Y:S01]  /*a540*/  R2UR UR17, R17 ;  /* 0x00000000111172ca */ /* 0x000fe200000e0000 */
[----:B------:R-:W-:Y:S01]  /*a550*/  VIADD R22, R22, 0xffffffff ;  /* 0xffffffff16167836 */ /* 0x000fe20000000000 */
[----:B------:R-:W-:Y:S01]  /*a560*/  ULDC.64 UR26, c[0x0][0x198] ;  /* 0x00006600001a7ab9 */ /* 0x000fe20000000a00 */
[----:B------:R-:W-:Y:S01]  /*a570*/  ULDC.64 UR20, c[0x0][0x3f0] ;  /* 0x0000fc0000147ab9 */ /* 0x000fe20000000a00 */
[----:B------:R-:W-:Y:S01]  /*a580*/  @UP0 ULDC.64 UR8, c[0x0][0x390] ;  /* 0x0000e40000080ab9 */ /* 0x000fe20000000a00 */
[----:B------:R-:W1:Y:S01]  /*a590*/  LDC.64 R14, c[0x0][0x3d0] ;  /* 0x0000f400ff0e7b82 */ /* 0x000e620000000a00 */
[----:B------:R-:W-:Y:S01]  /*a5a0*/  ISETP.GT.AND P6, PT, R22, 0x1, PT ;  /* 0x000000011600780c */ /* 0x000fe20003fc4270 */
[----:B------:R-:W-:Y:S01]  /*a5b0*/  VIADD R2, R2, 0x1 ;  /* 0x0000000102027836 */ /* 0x000fe20000000000 */
[----:B------:R-:W-:Y:S01]  /*a5c0*/  UMOV UR24, 0x0 ;  /* 0x0000000000187882 */ /* 0x000fe20000000000 */
[----:B------:R-:W-:-:S02]  /*a5d0*/  ULEA UR16, UR16, UR10, 0xd ;  /* 0x0000000a10107291 */ /* 0x000fc4000f8e683f */
[----:B------:R-:W-:Y:S01]  /*a5e0*/  USHF.L.U32 UR18, UR18, 0x6, URZ ;  /* 0x0000000612127899 */ /* 0x000fe2000800063f */
[----:B------:R-:W-:Y:S01]  /*a5f0*/  ISETP.NE.AND P5, PT, R2, 0xe, PT ;  /* 0x0000000e0200780c */ /* 0x000fe20003fa5270 */
[----:B------:R-:W2:Y:S01]  /*a600*/  LDC.64 R20, c[0x0][0x3e0] ;  /* 0x0000f800ff147b82 */ /* 0x000ea20000000a00 */
[----:B0-----:R-:W-:Y:S01]  /*a610*/  ISETP.NE.AND P2, PT, R12, 0x1, PT ;  /* 0x000000010c00780c */ /* 0x001fe20003f45270 */
[----:B------:R-:W-:Y:S01]  /*a620*/  UIADD3 UR17, UR17, 0x38000, URZ ;  /* 0x0003800011117890 */ /* 0x000fe2000fffe03f */
[----:B------:R-:W-:Y:S01]  /*a630*/  SEL R2, R2, RZ, P5 ;  /* 0x000000ff02027207 */ /* 0x000fe20002800000 */
[----:B------:R-:W-:-:S10]  /*a640*/  UMOV UR25, 0x10000000 ;  /* 0x1000000000197882 */ /* 0x000fd40000000000 */
[----:B------:R-:W-:Y:S01]  /*a650*/  @P2 IMAD.U32 R13, RZ, RZ, UR4 ;  /* 0x00000004ff0d2e24 */ /* 0x000fe2000f8e00ff */
[----:B------:R-:W-:Y:S01]  /*a660*/  ULDC.64 UR4, c[0x0][0x3c8] ;  /* 0x0000f20000047ab9 */ /* 0x000fe20000000a00 */
[----:B-1----:R-:W-:Y:S02]  /*a670*/  IMAD R11, R7, R14, R11 ;  /* 0x0000000e070b7224 */ /* 0x002fe400078e020b */
[----:B------:R-:W-:Y:S01]  /*a680*/  IMAD R10, R9, UR5, R10 ;  /* 0x00000005090a7c24 */ /* 0x000fe2000f8e020a */
[----:B------:R-:W-:Y:S02]  /*a690*/  @P2 R2UR UR13, R13 ;  /* 0x000000000d0d22ca */ /* 0x000fe400000e0000 */
[----:B------:R-:W0:Y:S01]  /*a6a0*/  LDC R13, c[0x0][0x400] ;  /* 0x00010000ff0d7b82 */ /* 0x000e220000000800 */
[----:B------:R-:W-:Y:S02]  /*a6b0*/  IMAD.U32 R11, R11, 0x20, R10 ;  /* 0x000000200b0b7824 */ /* 0x000fe400078e000a */
[----:B------:R-:W-:-:S05]  /*a6c0*/  VIADD R10, R8, 0x1 ;  /* 0x00000001080a7836 */ /* 0x000fca0000000000 */
[----:B------:R-:W-:-:S03]  /*a6d0*/  ISETP.NE.AND P2, PT, R10, UR15, PT ;  /* 0x0000000f0a007c0c */ /* 0x000fc6000bf45270 */
[----:B------:R-:W-:Y:S02]  /*a6e0*/  UIMAD.WIDE.U32 UR6, UR13, UR8, URZ ;  /* 0x000000080d0672a5 */ /* 0x000fe4000f8e003f */
[----:B------:R-:W-:Y:S01]  /*a6f0*/  UMOV UR5, UR13 ;  /* 0x0000000d00057c82 */ /* 0x000fe20008000000 */
[----:B------:R-:W-:Y:S02]  /*a700*/  UIADD3 UR6, UP1, UR26, 0xf0, URZ ;  /* 0x000000f01a067890 */ /* 0x000fe4000ff3e03f */
[----:B------:R-:W-:Y:S02]  /*a710*/  @UP0 USHF.R.U32.HI UR5, URZ, UR9, UR7 ;  /* 0x000000093f050299 */ /* 0x000fe40008011607 */
[----:B------:R-:W-:Y:S02]  /*a720*/  UIADD3 UR7, -UR13, URZ, URZ ;  /* 0x0000003f0d077290 */ /* 0x000fe4000fffe13f */
[----:B------:R-:W-:Y:S01]  /*a730*/  UISETP.NE.AND UP0, UPT, UR23, 0x1, UPT ;  /* 0x000000011700788c */ /* 0x000fe2000bf05270 */
[----:B------:R-:W-:-:S02]  /*a740*/  ULDC.64 UR8, c[0x0][0x3c0] ;  /* 0x0000f00000087ab9 */ /* 0x000fc40000000a00 */
[----:B------:R-:W-:Y:S01]  /*a750*/  UMOV UR22, UR5 ;  /* 0x0000000500167c82 */ /* 0x000fe20008000000 */
[----:B0-----:R-:W-:Y:S01]  /*a760*/  IMAD R8, R6, R15, R13 ;  /* 0x0000000f06087224 */ /* 0x001fe200078e020d */
[----:B------:R-:W-:Y:S01]  /*a770*/  UIADD3 UR26, UP2, UR26, 0x270, URZ ;  /* 0x000002701a1a7890 */ /* 0x000fe2000ff5e03f */
[----:B------:R-:W-:Y:S02]  /*a780*/  VIADD R13, R9, 0x1 ;  /* 0x00000001090d7836 */ /* 0x000fe40000000000 */
[----:B------:R-:W-:Y:S01]  /*a790*/  IMAD R12, R12, UR7, R19 ;  /* 0x000000070c0c7c24 */ /* 0x000fe2000f8e0213 */
[----:B------:R-:W-:Y:S01]  /*a7a0*/  UIADD3 UR7, -UR5, URZ, URZ ;  /* 0x0000003f05077290 */ /* 0x000fe2000fffe13f */
[----:B------:R-:W-:Y:S01]  /*a7b0*/  @P2 IMAD.MOV R13, RZ, RZ, R9 ;  /* 0x000000ffff0d2224 */ /* 0x000fe200078e0209 */
[----:B------:R-:W-:Y:S01]  /*a7c0*/  @UP0 ULDC UR10, c[0x0][0x39c] ;  /* 0x0000e700000a0ab9 */ /* 0x000fe20000000800 */
[----:B------:R-:W-:Y:S01]  /*a7d0*/  IMAD.U32 R8, R8, 0x400, R11 ;  /* 0x0000040008087824 */ /* 0x000fe200078e000b */
[----:B------:R-:W-:Y:S01]  /*a7e0*/  R2UR UR19, R12 ;  /* 0x000000000c1372ca */ /* 0x000fe200000e0000 */
[----:B------:R-:W-:Y:S01]  /*a7f0*/  UIMAD.WIDE.U32 UR10, UR5, UR10, URZ ;  /* 0x0000000a050a72a5 */ /* 0x000fe2000f8e003f */
[----:B--2---:R-:W-:Y:S01]  /*a800*/  ISETP.NE.AND P3, PT, R13, R20, PT ;  /* 0x000000140d00720c */ /* 0x004fe20003f65270 */
[----:B------:R-:W-:Y:S01]  /*a810*/  @UP0 ULDC UR29, c[0x0][0x3a0] ;  /* 0x0000e800001d0ab9 */ /* 0x000fe20000000800 */
[----:B------:R-:W-:Y:S01]  /*a820*/  R2UR UR28, R8 ;  /* 0x00000000081c72ca */ /* 0x000fe200000e0000 */
[----:B------:R-:W-:Y:S01]  /*a830*/  @UP0 USHF.R.U32.HI UR22, URZ, UR29, UR11 ;  /* 0x0000001d3f160299 */ /* 0x000fe2000801160b */
[C---:B------:R-:W-:Y:S01]  /*a840*/  VIADD R12, R7.reuse, 0x1 ;  /* 0x00000001070c7836 */ /* 0x040fe20000000000 */
[----:B------:R-:W-:Y:S01]  /*a850*/  UIMAD UR7, UR14, UR7, UR13 ;  /* 0x000000070e0772a4 */ /* 0x000fe2000f8e020d */
[----:B------:R-:W-:Y:S01]  /*a860*/  R2UR UR13, R7 ;  /* 0x00000000070d72ca */ /* 0x000fe200000e0000 */
[----:B------:R-:W-:Y:S01]  /*a870*/  UMOV UR10, UR18 ;  /* 0x00000012000a7c82 */ /* 0x000fe20008000000 */
[----:B------:R-:W-:Y:S01]  /*a880*/  R2UR UR11, R16 ;  /* 0x00000000100b72ca */ /* 0x000fe200000e0000 */
[----:B------:R-:W-:Y:S01]  /*a890*/  UIMAD UR20, UR7, UR9, UR20 ;  /* 0x00000009071472a4 */ /* 0x000fe2000f8e0214 */
[C---:B------:R-:W-:Y:S01]  /*a8a0*/  R2UR UR14, R6.reuse ;  /* 0x00000000060e72ca */ /* 0x040fe200000e0000 */
[----:B------:R-:W-:Y:S01]  /*a8b0*/  UIMAD UR19, UR19, UR8, UR12 ;  /* 0x00000008131372a4 */ /* 0x000fe2000f8e020c */
[----:B------:R-:W-:Y:S01]  /*a8c0*/  R2UR UR12, R9 ;  /* 0x00000000090c72ca */ /* 0x000fe200000e0000 */
[----:B------:R-:W-:Y:S01]  /*a8d0*/  UIADD3 UR8, -UR22, URZ, URZ ;  /* 0x0000003f16087290 */ /* 0x000fe2000fffe13f */
[----:B------:R-:W-:Y:S01]  /*a8e0*/  @P3 IMAD.MOV R12, RZ, RZ, R7 ;  /* 0x000000ffff0c3224 */ /* 0x000fe200078e0207 */
[----:B------:R-:W-:Y:S01]  /*a8f0*/  UIADD3.X UR7, URZ, UR27, URZ, UP1, !UPT ;  /* 0x0000001b3f077290 */ /* 0x000fe20008ffe43f */
[----:B------:R-:W-:Y:S01]  /*a900*/  SEL R8, RZ, 0x1, P5 ;  /* 0x00000001ff087807 */ /* 0x000fe20002800000 */
[----:B------:R-:W-:Y:S01]  /*a910*/  UIMAD UR5, UR23, UR8, UR5 ;  /* 0x00000008170572a4 */ /* 0x000fe2000f8e0205 */
[----:B------:R-:W-:Y:S01]  /*a920*/  VIADD R11, R6, 0x1 ;  /* 0x00000001060b7836 */ /* 0x000fe20000000000 */
[----:B------:R-:W-:Y:S01]  /*a930*/  ISETP.NE.AND P4, PT, R12, R21, PT ;  /* 0x000000150c00720c */ /* 0x000fe20003f85270 */
[----:B------:R-:W-:Y:S01]  /*a940*/  UIADD3 UR8, UR16, 0x1c000, URZ ;  /* 0x0001c00010087890 */ /* 0x000fe2000fffe03f */
[----:B------:R-:W-:Y:S01]  /*a950*/  LOP3.LUT R5, R5, R8, RZ, 0x3c, !PT ;  /* 0x0000000805057212 */ /* 0x000fe200078e3cff */
[----:B------:R-:W-:Y:S01]  /*a960*/  UIMAD UR21, UR5, UR4, UR21 ;  /* 0x00000004051572a4 */ /* 0x000fe2000f8e0215 */
[----:B------:R-:W-:Y:S01]  /*a970*/  SEL R8, R10, RZ, P2 ;  /* 0x000000ff0a087207 */ /* 0x000fe20001000000 */
[----:B------:R-:W-:Y:S01]  /*a980*/  UPRMT UR4, UR28, 0x5410, URZ ;  /* 0x000054101c047896 */ /* 0x000fe2000800003f */
[----:B------:R-:W-:Y:S01]  /*a990*/  SEL R9, R13, RZ, P3 ;  /* 0x000000ff0d097207 */ /* 0x000fe20001800000 */
[----:B------:R-:W-:Y:S01]  /*a9a0*/  UIADD3.X UR27, URZ, UR27, URZ, UP2, !UPT ;  /* 0x0000001b3f1b7290 */ /* 0x000fe200097fe43f */
[----:B------:R-:W-:Y:S01]  /*a9b0*/  SEL R7, R12, RZ, P4 ;  /* 0x000000ff0c077207 */ /* 0x000fe20002000000 */
[----:B------:R-:W-:-:S04]  /*a9c0*/  UMOV UR9, UR17 ;  /* 0x0000001100097c82 */ /* 0x000fc80008000000 */
[----:B------:R-:W-:Y:S01]  /*a9d0*/  @P4 IMAD.MOV R11, RZ, RZ, R6 ;  /* 0x000000ffff0b4224 */ /* 0x000fe200078e0206 */
[----:B------:R0:W-:Y:S03]  /*a9e0*/  UTMALDG.5D.IM2COL [UR16], [UR6], UR4 ;  /* 0x00000010060073b4 */ /* 0x0001e60008060004 */
[----:B------:R-:W-:Y:S01]  /*a9f0*/  IMAD.MOV.U32 R6, RZ, RZ, R11 ;  /* 0x000000ffff067224 */ /* 0x000fe200078e000b */
[----:B------:R0:W-:Y:S02]  /*aa00*/  UTMALDG.5D [UR8], [UR26], desc[UR24] ;  /* 0x000018081a0075b4 */ /* 0x0001e40008021000 */
[----:B0-----:R-:W-:Y:S05]  /*aa10*/  @P6 BRA `(.L_x_284) ;  /* 0xfffffff800586947 */ /* 0x001fea000383ffff */
.L_x_280:
[----:B------:R-:W-:Y:S05]  /*aa20*/  BSYNC B0 ;  /* 0x0000000000007941 */ /* 0x000fea0003800000 */
.L_x_279:
[----:B------:R-:W-:Y:S01]  /*aa30*/  ISETP.GE.U32.AND P0, PT, R4, 0xe, PT ;  /* 0x0000000e0400780c */ /* 0x000fe20003f06070 */
[----:B-1---5:R-:W-:-:S12]  /*aa40*/  IMAD.MOV.U32 R0, RZ, RZ, 0x1 ;  /* 0x00000001ff007424 */ /* 0x022fd800078e00ff */
[----:B------:R-:W-:Y:S05]  /*aa50*/  @!P0 BRA `(.L_x_285) ;  /* 0x00000000001c8947 */ /* 0x000fea0003800000 */
[----:B------:R-:W-:-:S05]  /*aa60*/  SHF.R.U32.HI R6, RZ, 0x1, R4 ;  /* 0x00000001ff067819 */ /* 0x000fca0000011604 */
[----:B------:R-:W-:-:S05]  /*aa70*/  IMAD.WIDE.U32 R6, R6, -0x6db6db6d, RZ ;  /* 0x9249249306067825 */ /* 0x000fca00078e00ff */
[----:B------:R-:W-:-:S04]  /*aa80*/  SHF.R.U32.HI R0, RZ, 0x2, R7 ;  /* 0x00000002ff007819 */ /* 0x000fc80000011607 */
[----:B------:R-:W-:-:S04]  /*aa90*/  LOP3.LUT R0, R0, 0x1, RZ, 0xc0, !PT ;  /* 0x0000000100007812 */ /* 0x000fc800078ec0ff */
[----:B------:R-:W-:-:S04]  /*aaa0*/  ISETP.NE.U32.AND P0, PT, R0, 0x1, PT ;  /* 0x000000010000780c */ /* 0x000fc80003f05070 */
[----:B------:R-:W-:-:S04]  /*aab0*/  ISETP.NE.U32.AND.EX P0, PT, RZ, RZ, PT, P0 ;  /* 0x000000ffff00720c */ /* 0x000fc80003f05100 */
[----:B------:R-:W-:-:S09]  /*aac0*/  SEL R0, RZ, 0x1, !P0 ;  /* 0x00000001ff007807 */ /* 0x000fd20004000000 */
.L_x_285:
[----:B------:R-:W-:Y:S05]  /*aad0*/  WARPSYNC.ALL ;  /* 0x0000000000007948 */ /* 0x000fea0003800000 */
[----:B------:R-:W-:-:S13]  /*aae0*/  ELECT P0, URZ, PT ;  /* 0x00000000003f782f */ /* 0x000fda0003800000 */
[----:B------:R-:W-:Y:S05]  /*aaf0*/  @!P0 EXIT ;  /* 0x000000000000894d */ /* 0x000fea0003800000 */
[----:B------:R-:W-:-:S04]  /*ab00*/  LOP3.LUT R3, R3, 0x2, RZ, 0xfc, !PT ;  /* 0x0000000203037812 */ /* 0x000fc800078efcff */
[----:B------:R-:W-:-:S13]  /*ab10*/  ISETP.NE.AND P0, PT, R3, 0x3, PT ;  /* 0x000000030300780c */ /* 0x000fda0003f05270 */
[----:B------:R-:W-:Y:S05]  /*ab20*/  @!P0 BRA `(.L_x_286) ;  /* 0x0000000000048947 */ /* 0x000fea0003800000 */
[----:B------:R-:W-:Y:S01]  /*ab30*/  BPT.TRAP 0x1 ;  /* 0x000000040000795c */ /* 0x000fe20000300000 */
.L_x_286:
[----:B------:R-:W0:Y:S01]  /*ab40*/  S2R R5, SR_CgaCtaId ;  /* 0x0000000000057919 */ /* 0x000e220000008800 */
[----:B---3--:R-:W-:-:S05]  /*ab50*/  SHF.R.U32.HI R2, RZ, 0x1, R4 ;  /* 0x00000001ff027819 */ /* 0x008fca0000011604 */
[----:B------:R-:W-:Y:S01]  /*ab60*/  IMAD.WIDE.U32 R2, R2, -0x6db6db6d, RZ ;  /* 0x9249249302027825 */ /* 0x000fe200078e00ff */
[----:B------:R-:W-:-:S04]  /*ab70*/  MOV R2, 0x400 ;  /* 0x0000040000027802 */ /* 0x000fc80000000f00 */
[----:B------:R-:W-:-:S05]  /*ab80*/  SHF.R.U32.HI R3, RZ, 0x2, R3 ;  /* 0x00000002ff037819 */ /* 0x000fca0000011603 */
[----:B------:R-:W-:Y:S01]  /*ab90*/  IMAD R4, R3, -0xe, R4 ;  /* 0xfffffff203047824 */ /* 0x000fe200078e0204 */
[----:B0-----:R-:W-:Y:S02]  /*aba0*/  LEA R2, R5, R2, 0x18 ;  /* 0x0000000205027211 */ /* 0x001fe400078ec0ff */
[----:B------:R-:W-:-:S03]  /*abb0*/  SHF.L.U32 R5, R0, 0x1f, RZ ;  /* 0x0000001f00057819 */ /* 0x000fc600000006ff */
[----:B------:R-:W-:-:S04]  /*abc0*/  VIADD R3, R2, 0x38070 ;  /* 0x0003807002037836 */ /* 0x000fc80000000000 */
[----:B------:R-:W-:-:S07]  /*abd0*/  IMAD R2, R4, 0x8, R3 ;  /* 0x0000000804027824 */ /* 0x000fce00078e0203 */
.L_x_287:
[----:B0-----:R0:W1:Y:S02]  /*abe0*/  SYNCS.PHASECHK.TRANS64.TRYWAIT P0, [R2+URZ], R5 ;  /* 0x00000005020075a7 */ /* 0x001064000800017f */
[----:B-1----:R-:W-:Y:S05]  /*abf0*/  @!P0 NANOSLEEP.SYNCS 0x989680 ;  /* 0x009896800000895d */ /* 0x002fea0003900000 */
[----:B------:R-:W1:Y:S02]  /*ac00*/  @!P0 SYNCS.PHASECHK.TRANS64 P0, [R2+URZ], R5 ;  /* 0x00000005020085a7 */ /* 0x000e64000800007f */
[----:B-1----:R-:W-:Y:S05]  /*ac10*/  @!P0 BRA `(.L_x_287) ;  /* 0xfffffffc00f08947 */ /* 0x002fea000383ffff */
[----:B------:R-:W-:-:S05]  /*ac20*/  VIADD R4, R4, 0x1 ;  /* 0x0000000104047836 */ /* 0x000fca0000000000 */
[----:B------:R-:W-:-:S04]  /*ac30*/  ISETP.NE.AND P0, PT, R4, 0xe, PT ;  /* 0x0000000e0400780c */ /* 0x000fc80003f05270 */
[----:B0-----:R-:W-:Y:S02]  /*ac40*/  SEL R5, RZ, 0x1, P0 ;  /* 0x00000001ff057807 */ /* 0x001fe40000000000 */
[----:B------:R-:W-:Y:S02]  /*ac50*/  SEL R4, R4, RZ, P0 ;  /* 0x000000ff04047207 */ /* 0x000fe40000000000 */
[----:B------:R-:W-:-:S03]  /*ac60*/  LOP3.LUT R7, R0, R5, RZ, 0x3c, !PT ;  /* 0x0000000500077212 */ /* 0x000fc600078e3cff */
[----:B------:R-:W-:Y:S01]  /*ac70*/  IMAD R0, R4, 0x8, R3 ;  /* 0x0000000804007824 */ /* 0x000fe200078e0203 */
[----:B------:R-:W-:-:S07]  /*ac80*/  SHF.L.U32 R5, R7, 0x1f, RZ ;  /* 0x0000001f07057819 */ /* 0x000fce00000006ff */
.L_x_288:
        /* <DEDUP_REMOVED lines=11> */
.L_x_289:
        /* <DEDUP_REMOVED lines=11> */
.L_x_290:
        /* <DEDUP_REMOVED lines=11> */
.L_x_291:
        /* <DEDUP_REMOVED lines=11> */
.L_x_292:
        /* <DEDUP_REMOVED lines=11> */
.L_x_293:
        /* <DEDUP_REMOVED lines=11> */
.L_x_294:
        /* <DEDUP_REMOVED lines=11> */
.L_x_295:
        /* <DEDUP_REMOVED lines=11> */
.L_x_296:
        /* <DEDUP_REMOVED lines=11> */
.L_x_297:
        /* <DEDUP_REMOVED lines=11> */
.L_x_298:
        /* <DEDUP_REMOVED lines=11> */
.L_x_299:
        /* <DEDUP_REMOVED lines=11> */
.L_x_300:
[----:B0-----:R0:W1:Y:S02]  /*b4d0*/  SYNCS.PHASECHK.TRANS64.TRYWAIT P0, [R4+URZ], R3 ;  /* 0x00000003040075a7 */ /* 0x001064000800017f */
[----:B-1----:R-:W-:Y:S05]  /*b4e0*/  @!P0 NANOSLEEP.SYNCS 0x989680 ;  /* 0x009896800000895d */ /* 0x002fea0003900000 */
[----:B------:R-:W1:Y:S02]  /*b4f0*/  @!P0 SYNCS.PHASECHK.TRANS64 P0, [R4+URZ], R3 ;  /* 0x00000003040085a7 */ /* 0x000e64000800007f */
[----:B-1----:R-:W-:Y:S05]  /*b500*/  @P0 EXIT ;  /* 0x000000000000094d */ /* 0x002fea0003800000 */
[----:B------:R-:W-:Y:S05]  /*b510*/  BRA `(.L_x_300) ;  /* 0xfffffffc00ec7947 */ /* 0x000fea000383ffff */
.L_x_301:
[----:B------:R-:W-:-:S00]  /*b520*/  BRA `(.L_x_301) ;  /* 0xfffffffc00fc7947 */ /* 0x000fc0000383ffff */
[----:B------:R-:W-:-:S00]  /*b530*/  NOP ;  /* 0x0000000000007918 */ /* 0x000fc00000000000 */
        /* <DEDUP_REMOVED lines=12> */
.L_x_302:


//--------------------- .nv.shared._ZN7cutlass13device_kernelINS_4conv6kernel13ConvUniversalINS1_16ConvProblemShapeILNS1_8OperatorE0ELi3EEENS1_10collective14CollectiveConvINS1_46MainloopSm90TmaGmmaWarpSpecializedImplicitGemmILS5_0ELi14ELi3EN4cute5tupleIJNSA_1CILi1EEESD_SD_EEENS1_36KernelImplicitTmaWarpSpecializedSm90ELi1EEENSB_IJNSC_ILi128EEESH_NSB_IJNSC_ILi64EEEEEEEEENS_12float_e4m3_tESL_NSA_8TiledMMAINSA_8MMA_AtomIJNSA_4SM904GMMA31MMA_64x128x32_F32E4M3E4M3_SS_TNILNSP_7ScaleInE1ELSR_1EEEEEENSA_6LayoutISE_NSB_IJNSC_ILi0EEESV_SV_EEEEENSB_IJNSA_10UnderscoreESY_SY_EEEEENS7_6detail26Sm90ImplicitGemmTileTraitsINSA_20SM90_TMA_LOAD_IM2COLENSA_14ComposedLayoutINSA_7SwizzleILi2ELi4ELi3EEENSA_18smem_ptr_flag_bitsILi8EEENSU_INSB_IJNSB_IJNSC_ILi8EEENSC_ILi16EEEEEENSB_IJSI_SD_EEENSB_IJSD_NSC_ILi14EEEEEEEEENSB_IJNSB_IJSI_NSC_ILi512EEEEEENSB_IJSD_SV_EEENSB_IJSV_NSC_ILi8192EEEEEEEEEEEEEvEENS12_INSA_13SM90_TMA_LOADES1N_vEEEENS_8epilogue10collective6detail29Sm90TmaWarpSpecializedAdapterINS1T_15DefaultEpilogueISL_NSB_IJNSB_IJllllEEESD_SV_EEES1Y_NS1S_6thread17LinearCombinationISL_Li1EffLNS1Z_9ScaleType4KindE0ELNS_15FloatRoundStyleE2ESL_EENS_4gemm15EpilogueDefaultEEEEEvvEEEEvNT_6ParamsE --------------------------
	.section	.nv.shared._ZN7cutlass13device_kernelINS_4conv6kernel13ConvUniversalINS1_16ConvProblemShapeILNS1_8OperatorE0ELi3EEENS1_10collective14CollectiveConvINS1_46MainloopSm90TmaGmmaWarpSpecializedImplicitGemmILS5_0ELi14ELi3EN4cute5tupleIJNSA_1CILi1EEESD_SD_EEENS1_36KernelImplicitTmaWarpSpecializedSm90ELi1EEENSB_IJNSC_ILi128EEESH_NSB_IJNSC_ILi64EEEEEEEEENS_12float_e4m3_tESL_NSA_8TiledMMAINSA_8MMA_AtomIJNSA_4SM904GMMA31MMA_64x128x32_F32E4M3E4M3_SS_TNILNSP_7ScaleInE1ELSR_1EEEEEENSA_6LayoutISE_NSB_IJNSC_ILi0EEESV_SV_EEEEENSB_IJNSA_10UnderscoreESY_SY_EEEEENS7_6detail26Sm90ImplicitGemmTileTraitsINSA_20SM90_TMA_LOAD_IM2COLENSA_14ComposedLayoutINSA_7SwizzleILi2ELi4ELi3EEENSA_18smem_ptr_flag_bitsILi8EEENSU_INSB_IJNSB_IJNSC_ILi8EEENSC_ILi16EEEEEENSB_IJSI_SD_EEENSB_IJSD_NSC_ILi14EEEEEEEEENSB_IJNSB_IJSI_NSC_ILi512EEEEEENSB_IJSD_SV_EEENSB_IJSV_NSC_ILi8192EEEEEEEEEEEEEvEENS12_INSA_13SM90_TMA_LOADES1N_vEEEENS_8epilogue10collective6detail29Sm90TmaWarpSpecializedAdapterINS1T_15DefaultEpilogueISL_NSB_IJNSB_IJllllEEESD_SV_EEES1Y_NS1S_6thread17LinearCombinationISL_Li1EffLNS1Z_9ScaleType4KindE0ELNS_15FloatRoundStyleE2ESL_EENS_4gemm15EpilogueDefaultEEEEEvvEEEEvNT_6ParamsE,"aw",@nobits
	.sectionflags	@""
	.align	16
	.zero		1024


//--------------------- .nv.shared.reserved.0     --------------------------
	.section	.nv.shared.reserved.0,"aw",@nobits
	.weak		__nv_reservedSMEM_offset_0_alias
	.size		__nv_reservedSMEM_offset_0_alias, 0, 0
	.other		__nv_reservedSMEM_offset_0_alias,@"STO_CUDA_RESERVED_SHARED STV_DEFAULT"
__nv_reservedSMEM_offset_0_alias:
	.zero		0


//--------------------- .nv.global                --------------------------
	.section	.nv.global,"aw",@nobits
.nv.global:
	.type		_ZN39_INTERNAL_eb721bae_4_k_cu_ae44d3ad_37494cute1_E,@object
	.size		_ZN39_INTERNAL_eb721bae_4_k_cu_ae44d3ad_37494cute1_E,(_ZN39_INTERNAL_eb721bae_4_k_cu_ae44d3ad_37494cuda3std3__45__cpo6cbeginE - _ZN39_INTERNAL_eb721bae_4_k_cu_ae44d3ad_37494cute1_E)
_ZN39_INTERNAL_eb721bae_4_k_cu_ae44d3ad_37494cute1_E:
	.zero		1
	.type		_ZN39_INTERNAL_eb721bae_4_k_cu_ae44d3ad_37494cuda3std3__45__cpo6cbeginE,@object
	.size		_ZN39_INTERNAL_eb721bae_4_k_cu_ae44d3ad_37494cuda3std3__45__cpo6cbeginE,(_ZN39_INTERNAL_eb721bae_4_k_cu_ae44d3ad_37494cuda3std3__48in_placeE - _ZN39_INTERNAL_eb721bae_4_k_cu_ae44d3ad_37494cuda3std3__45__cpo6cbeginE)
_ZN39_INTERNAL_eb721bae_4_k_cu_ae44d3ad_37494cuda3std3__45__cpo6cbeginE:
	.zero		1
	.type		_ZN39_INTERNAL_eb721bae_4_k_cu_ae44d3ad_37494cuda3std3__48in_placeE,@object
	.size		_ZN39_INTERNAL_eb721bae_4_k_cu_ae44d3ad_37494cuda3std3__48in_placeE,(_ZN39_INTERNAL_eb721bae_4_k_cu_ae44d3ad_37494cuda3std6ranges3__45__cpo9iter_moveE - _ZN39_INTERNAL_eb721bae_4_k_cu_ae44d3ad_37494cuda3std3__48in_placeE)
_ZN39_INTERNAL_eb721bae_4_k_cu_ae44d3ad_37494cuda3std3__48in_placeE:
	.zero		1
	.type		_ZN39_INTERNAL_eb721bae_4_k_cu_ae44d3ad_37494cuda3std6ranges3__45__cpo9iter_moveE,@object
	.size		_ZN39_INTERNAL_eb721bae_4_k_cu_ae44d3ad_37494cuda3std6ranges3__45__cpo9iter_moveE,(_ZN39_INTERNAL_eb721bae_4_k_cu_ae44d3ad_37494cuda3std3__45__cpo5beginE - _ZN39_INTERNAL_eb721bae_4_k_cu_ae44d3ad_37494cuda3std6ranges3__45__cpo9iter_moveE)
_ZN39_INTERNAL_eb721bae_4_k_cu_ae44d3ad_37494cuda3std6ranges3__45__cpo9iter_moveE:
	.zero		1
	.type		_ZN39_INTERNAL_eb721bae_4_k_cu_ae44d3ad_37494cuda3std3__45__cpo5beginE,@object
	.size		_ZN39_INTERNAL_eb721bae_4_k_cu_ae44d3ad_37494cuda3std3__45__cpo5beginE,(_ZN39_INTERNAL_eb721bae_4_k_cu_ae44d3ad_37494cuda3std3__441_GLOBAL__N__eb721bae_4_k_cu_ae44d3ad_37496ignoreE - _ZN39_INTERNAL_eb721bae_4_k_cu_ae44d3ad_37494cuda3std3__45__cpo5beginE)
_ZN39_INTERNAL_eb721bae_4_k_cu_ae44d3ad_37494cuda3std3__45__cpo5beginE:
	.zero		1
	.type		_ZN39_INTERNAL_eb721bae_4_k_cu_ae44d3ad_37494cuda3std3__441_GLOBAL__N__eb721bae_4_k_cu_ae44d3ad_37496ignoreE,@object
	.size		_ZN39_INTERNAL_eb721bae_4_k_cu_ae44d3ad_37494cuda3std3__441_GLOBAL__N__eb721bae_4_k_cu_ae44d3ad_37496ignoreE,(_ZN39_INTERNAL_eb721bae_4_k_cu_ae44d3ad_37494cute7productE - _ZN39_INTERNAL_eb721bae_4_k_cu_ae44d3ad_37494cuda3std3__441_GLOBAL__N__eb721bae_4_k_cu_ae44d3ad_37496ignoreE)
_ZN39_INTERNAL_eb721bae_4_k_cu_ae44d3ad_37494cuda3std3__441_GLOBAL__N__eb721bae_4_k_cu_ae44d3ad_37496ignoreE:
	.zero		1
	.type		_ZN39_INTERNAL_eb721bae_4_k_cu_ae44d3ad_37494cute7productE,@object
	.size		_ZN39_INTERNAL_eb721bae_4_k_cu_ae44d3ad_37494cute7productE,(_ZN39_INTERNAL_eb721bae_4_k_cu_ae44d3ad_37494cuda3std3__45__cpo3endE - _ZN39_INTERNAL_eb721bae_4_k_cu_ae44d3ad_37494cute7productE)
_ZN39_INTERNAL_eb721bae_4_k_cu_ae44d3ad_37494cute7productE:
	.zero		1
	.type		_ZN39_INTERNAL_eb721bae_4_k_cu_ae44d3ad_37494cuda3std3__45__cpo3endE,@object
	.size		_ZN39_INTERNAL_eb721bae_4_k_cu_ae44d3ad_37494cuda3std3__45__cpo3endE,(_ZN39_INTERNAL_eb721bae_4_k_cu_ae44d3ad_37494cuda3std3__419piecewise_constructE - _ZN39_INTERNAL_eb721bae_4_k_cu_ae44d3ad_37494cuda3std3__45__cpo3endE)
_ZN39_INTERNAL_eb721bae_4_k_cu_ae44d3ad_37494cuda3std3__45__cpo3endE:
	.zero		1
	.type		_ZN39_INTERNAL_eb721bae_4_k_cu_ae44d3ad_37494cuda3std3__419piecewise_constructE,@object
	.size		_ZN39_INTERNAL_eb721bae_4_k_cu_ae44d3ad_37494cuda3std3__419piecewise_constructE,(_ZN39_INTERNAL_eb721bae_4_k_cu_ae44d3ad_37494cuda3std3__45__cpo4cendE - _ZN39_INTERNAL_eb721bae_4_k_cu_ae44d3ad_37494cuda3std3__419piecewise_constructE)
_ZN39_INTERNAL_eb721bae_4_k_cu_ae44d3ad_37494cuda3std3__419piecewise_constructE:
	.zero		1
	.type		_ZN39_INTERNAL_eb721bae_4_k_cu_ae44d3ad_37494cuda3std3__45__cpo4cendE,@object
	.size		_ZN39_INTERNAL_eb721bae_4_k_cu_ae44d3ad_37494cuda3std3__45__cpo4cendE,(_ZN39_INTERNAL_eb721bae_4_k_cu_ae44d3ad_37494cuda3std6ranges3__45__cpo4swapE - _ZN39_INTERNAL_eb721bae_4_k_cu_ae44d3ad_37494cuda3std3__45__cpo4cendE)
_ZN39_INTERNAL_eb721bae_4_k_cu_ae44d3ad_37494cuda3std3__45__cpo4cendE:
	.zero		1
	.type		_ZN39_INTERNAL_eb721bae_4_k_cu_ae44d3ad_37494cuda3std6ranges3__45__cpo4swapE,@object
	.size		_ZN39_INTERNAL_eb721bae_4_k_cu_ae44d3ad_37494cuda3std6ranges3__45__cpo4swapE,(.L_7 - _ZN39_INTERNAL_eb721bae_4_k_cu_ae44d3ad_37494cuda3std6ranges3__45__cpo4swapE)
_ZN39_INTERNAL_eb721bae_4_k_cu_ae44d3ad_37494cuda3std6ranges3__45__cpo4swapE:
	.zero		1
.L_7:


//--------------------- .nv.constant0._ZN7cutlass13device_kernelINS_4conv6kernel13ConvUniversalINS1_16ConvProblemShapeILNS1_8OperatorE0ELi3EEENS1_10collective14CollectiveConvINS1_46MainloopSm90TmaGmmaWarpSpecializedImplicitGemmILS5_0ELi14ELi3EN4cute5tupleIJNSA_1CILi1EEESD_SD_EEENS1_36KernelImplicitTmaWarpSpecializedSm90ELi1EEENSB_IJNSC_ILi128EEESH_NSB_IJNSC_ILi64EEEEEEEEENS_12float_e4m3_tESL_NSA_8TiledMMAINSA_8MMA_AtomIJNSA_4SM904GMMA31MMA_64x128x32_F32E4M3E4M3_SS_TNILNSP_7ScaleInE1ELSR_1EEEEEENSA_6LayoutISE_NSB_IJNSC_ILi0EEESV_SV_EEEEENSB_IJNSA_10UnderscoreESY_SY_EEEEENS7_6detail26Sm90ImplicitGemmTileTraitsINSA_20SM90_TMA_LOAD_IM2COLENSA_14ComposedLayoutINSA_7SwizzleILi2ELi4ELi3EEENSA_18smem_ptr_flag_bitsILi8EEENSU_INSB_IJNSB_IJNSC_ILi8EEENSC_ILi16EEEEEENSB_IJSI_SD_EEENSB_IJSD_NSC_ILi14EEEEEEEEENSB_IJNSB_IJSI_NSC_ILi512EEEEEENSB_IJSD_SV_EEENSB_IJSV_NSC_ILi8192EEEEEEEEEEEEEvEENS12_INSA_13SM90_TMA_LOADES1N_vEEEENS_8epilogue10collective6detail29Sm90TmaWarpSpecializedAdapterINS1T_15DefaultEpilogueISL_NSB_IJNSB_IJllllEEESD_SV_EEES1Y_NS1S_6thread17LinearCombinationISL_Li1EffLNS1Z_9ScaleType4KindE0ELNS_15FloatRoundStyleE2ESL_EENS_4gemm15EpilogueDefaultEEEEEvvEEEEvNT_6ParamsE --------------------------
	.section	.nv.constant0._ZN7cutlass13device_kernelINS_4conv6kernel13ConvUniversalINS1_16ConvProblemShapeILNS1_8OperatorE0ELi3EEENS1_10collective14CollectiveConvINS1_46MainloopSm90TmaGmmaWarpSpecializedImplicitGemmILS5_0ELi14ELi3EN4cute5tupleIJNSA_1CILi1EEESD_SD_EEENS1_36KernelImplicitTmaWarpSpecializedSm90ELi1EEENSB_IJNSC_ILi128EEESH_NSB_IJNSC_ILi64EEEEEEEEENS_12float_e4m3_tESL_NSA_8TiledMMAINSA_8MMA_AtomIJNSA_4SM904GMMA31MMA_64x128x32_F32E4M3E4M3_SS_TNILNSP_7ScaleInE1ELSR_1EEEEEENSA_6LayoutISE_NSB_IJNSC_ILi0EEESV_SV_EEEEENSB_IJNSA_10UnderscoreESY_SY_EEEEENS7_6detail26Sm90ImplicitGemmTileTraitsINSA_20SM90_TMA_LOAD_IM2COLENSA_14ComposedLayoutINSA_7SwizzleILi2ELi4ELi3EEENSA_18smem_ptr_flag_bitsILi8EEENSU_INSB_IJNSB_IJNSC_ILi8EEENSC_ILi16EEEEEENSB_IJSI_SD_EEENSB_IJSD_NSC_ILi14EEEEEEEEENSB_IJNSB_IJSI_NSC_ILi512EEEEEENSB_IJSD_SV_EEENSB_IJSV_NSC_ILi8192EEEEEEEEEEEEEvEENS12_INSA_13SM90_TMA_LOADES1N_vEEEENS_8epilogue10collective6detail29Sm90TmaWarpSpecializedAdapterINS1T_15DefaultEpilogueISL_NSB_IJNSB_IJllllEEESD_SV_EEES1Y_NS1S_6thread17LinearCombinationISL_Li1EffLNS1Z_9ScaleType4KindE0ELNS_15FloatRoundStyleE2ESL_EENS_4gemm15EpilogueDefaultEEEEEvvEEEEvNT_6ParamsE,"a",@progbits
	.sectionflags	@""
	.align	4
.nv.constant0._ZN7cutlass13device_kernelINS_4conv6kernel13ConvUniversalINS1_16ConvProblemShapeILNS1_8OperatorE0ELi3EEENS1_10collective14CollectiveConvINS1_46MainloopSm90TmaGmmaWarpSpecializedImplicitGemmILS5_0ELi14ELi3EN4cute5tupleIJNSA_1CILi1EEESD_SD_EEENS1_36KernelImplicitTmaWarpSpecializedSm90ELi1EEENSB_IJNSC_ILi128EEESH_NSB_IJNSC_ILi64EEEEEEEEENS_12float_e4m3_tESL_NSA_8TiledMMAINSA_8MMA_AtomIJNSA_4SM904GMMA31MMA_64x128x32_F32E4M3E4M3_SS_TNILNSP_7ScaleInE1ELSR_1EEEEEENSA_6LayoutISE_NSB_IJNSC_ILi0EEESV_SV_EEEEENSB_IJNSA_10UnderscoreESY_SY_EEEEENS7_6detail26Sm90ImplicitGemmTileTraitsINSA_20SM90_TMA_LOAD_IM2COLENSA_14ComposedLayoutINSA_7SwizzleILi2ELi4ELi3EEENSA_18smem_ptr_flag_bitsILi8EEENSU_INSB_IJNSB_IJNSC_ILi8EEENSC_ILi16EEEEEENSB_IJSI_SD_EEENSB_IJSD_NSC_ILi14EEEEEEEEENSB_IJNSB_IJSI_NSC_ILi512EEEEEENSB_IJSD_SV_EEENSB_IJSV_NSC_ILi8192EEEEEEEEEEEEEvEENS12_INSA_13SM90_TMA_LOADES1N_vEEEENS_8epilogue10collective6detail29Sm90TmaWarpSpecializedAdapterINS1T_15DefaultEpilogueISL_NSB_IJNSB_IJllllEEESD_SV_EEES1Y_NS1S_6thread17LinearCombinationISL_Li1EffLNS1Z_9ScaleType4KindE0ELNS_15FloatRoundStyleE2ESL_EENS_4gemm15EpilogueDefaultEEEEEvvEEEEvNT_6ParamsE:
	.zero		1664


//--------------------- SYMBOLS --------------------------

	.type		.nv.reservedSmem.offset0,@object
	.size		.nv.reservedSmem.offset0,0x4
